	.target	sm_100a

	.elftype	@"ET_EXEC"


//--------------------- .note.nv.tkinfo           --------------------------
	.section	.note.nv.tkinfo,"",@"SHT_NOTE"
	.sectionflags	@"SHF_NOTE_NV_TKINFO"
	.tkinfo
        /*0018*/ 	.word	0x00000002
        /*0030*/ 	.string	""
        /*0030*/ 	.string	"ptxas"
        /*0030*/ 	.string	"Cuda compilation tools, release 13.0, V13.0.88"
        /*0030*/ 	.string	"Build cuda_13.0.r13.0/compiler.36424714_0"
        /*0030*/ 	.string	"-arch sm_100a -m 64 "



//--------------------- .note.nv.cuinfo           --------------------------
	.section	.note.nv.cuinfo,"",@"SHT_NOTE"
	.sectionflags	@"SHF_NOTE_NV_CUINFO"
        /*0018*/ 	.short	0x0002
        /*001a*/ 	.short	0x0064
        /*001c*/ 	.short	0x0082
	.zero		2


//--------------------- .nv.info                  --------------------------
	.section	.nv.info,"",@"SHT_CUDA_INFO"
	.align	4


	//----- nvinfo : EIATTR_REGCOUNT
	.align		4
        /*0000*/ 	.byte	0x04, 0x2f
        /*0002*/ 	.short	(.L_19 - .L_18)
	.align		4
.L_18:
        /*0004*/ 	.word	index@(_ZN7cutlass13device_kernelINS_4gemm6kernel13GemmUniversalIN4cute5tupleIJiiiiEEENS1_10collective13CollectiveMmaINS1_35MainloopSm100TmaUmmaWarpSpecializedILi2ELi2ELi4ENS5_IJNS4_1CILi1EEENSA_ILi2EEESB_EEEEENS5_IJNSA_ILi64EEENSA_ILi128EEESG_EEENS_10tfloat32_tENS5_IJlSB_lEEESI_SJ_NS4_8TiledMMAINS4_8MMA_AtomIJNS4_17SM100_MMA_TF32_SSISI_SI_fLi64ELi128ELNS4_4UMMA5MajorE0ELSO_0ELNSN_7ScaleInE0ELSP_0EEEEEENS4_6LayoutINS5_IJSB_SB_SB_EEENS5_IJNSA_ILi0EEESU_SU_EEEEENS5_IJNS4_10UnderscoreESX_SX_EEEEENS4_23SM90_TMA_LOAD_MULTICASTENS4_14ComposedLayoutINS4_7SwizzleILi3ELi4ELi3EEENS4_18smem_ptr_flag_bitsILi32EEENSS_INS5_IJNSA_ILi8EEENSA_ILi32EEEEEENS5_IJS17_SB_EEEEEEEvNS4_8identityENS4_13SM90_TMA_LOADES1B_vS1C_EENS_8epilogue10collective18CollectiveEpilogueINS1F_23Sm100TmaWarpSpecializedILi4ELi2ELi16ELb1ELb0EEEJSH_NS5_IJNSS_ISF_SB_EENSS_IS17_SB_EEEEESI_SJ_SI_SJ_NS1F_6fusion15FusionCallbacksIS1J_NS1N_17LinearCombinationISI_fSI_fLNS_15FloatRoundStyleE2EEESH_S1M_JEEENS4_5SM1004TMEM4LOAD26SM100_TMEM_LOAD_16dp128b8xES1D_S1B_NS4_17SM75_U32x4_LDSM_NENS4_14SM90_TMA_STOREES1B_NS4_17SM90_U32x4_STSM_NENS4_39AutoVectorizingCopyWithAssumedAlignmentILi128EEEEEEvvEEEEvNT_6ParamsE)
        /*0008*/ 	.word	0x00000050


	//----- nvinfo : EIATTR_FRAME_SIZE
	.align		4
.L_19:
        /*000c*/ 	.byte	0x04, 0x11
        /*000e*/ 	.short	(.L_21 - .L_20)
	.align		4
.L_20:
        /*0010*/ 	.word	index@($__internal_2_$__cuda_sm10x_tcgen05_guardrail_trap_unallocated_columns_being_dealloced)
        /*0014*/ 	.word	0x00000000


	//----- nvinfo : EIATTR_FRAME_SIZE
	.align		4
.L_21:
        /*0018*/ 	.byte	0x04, 0x11
        /*001a*/ 	.short	(.L_23 - .L_22)
	.align		4
.L_22:
        /*001c*/ 	.word	index@($__internal_1_$__cuda_sm10x_tcgen05_guardrail_trap_phase_invalid_during_alloc)
        /*0020*/ 	.word	0x00000000


	//----- nvinfo : EIATTR_FRAME_SIZE
	.align		4
.L_23:
        /*0024*/ 	.byte	0x04, 0x11
        /*0026*/ 	.short	(.L_25 - .L_24)
	.align		4
.L_24:
        /*0028*/ 	.word	index@($__internal_0_$__cuda_sm10x_tcgen05_guardrail_trap_col_being_dealloced_not_returned_by_alloc)
        /*002c*/ 	.word	0x00000000


	//----- nvinfo : EIATTR_FRAME_SIZE
	.align		4
.L_25:
        /*0030*/ 	.byte	0x04, 0x11
        /*0032*/ 	.short	(.L_27 - .L_26)
	.align		4
.L_26:
        /*0034*/ 	.word	index@(_ZN7cutlass13device_kernelINS_4gemm6kernel13GemmUniversalIN4cute5tupleIJiiiiEEENS1_10collective13CollectiveMmaINS1_35MainloopSm100TmaUmmaWarpSpecializedILi2ELi2ELi4ENS5_IJNS4_1CILi1EEENSA_ILi2EEESB_EEEEENS5_IJNSA_ILi64EEENSA_ILi128EEESG_EEENS_10tfloat32_tENS5_IJlSB_lEEESI_SJ_NS4_8TiledMMAINS4_8MMA_AtomIJNS4_17SM100_MMA_TF32_SSISI_SI_fLi64ELi128ELNS4_4UMMA5MajorE0ELSO_0ELNSN_7ScaleInE0ELSP_0EEEEEENS4_6LayoutINS5_IJSB_SB_SB_EEENS5_IJNSA_ILi0EEESU_SU_EEEEENS5_IJNS4_10UnderscoreESX_SX_EEEEENS4_23SM90_TMA_LOAD_MULTICASTENS4_14ComposedLayoutINS4_7SwizzleILi3ELi4ELi3EEENS4_18smem_ptr_flag_bitsILi32EEENSS_INS5_IJNSA_ILi8EEENSA_ILi32EEEEEENS5_IJS17_SB_EEEEEEEvNS4_8identityENS4_13SM90_TMA_LOADES1B_vS1C_EENS_8epilogue10collective18CollectiveEpilogueINS1F_23Sm100TmaWarpSpecializedILi4ELi2ELi16ELb1ELb0EEEJSH_NS5_IJNSS_ISF_SB_EENSS_IS17_SB_EEEEESI_SJ_SI_SJ_NS1F_6fusion15FusionCallbacksIS1J_NS1N_17LinearCombinationISI_fSI_fLNS_15FloatRoundStyleE2EEESH_S1M_JEEENS4_5SM1004TMEM4LOAD26SM100_TMEM_LOAD_16dp128b8xES1D_S1B_NS4_17SM75_U32x4_LDSM_NENS4_14SM90_TMA_STOREES1B_NS4_17SM90_U32x4_STSM_NENS4_39AutoVectorizingCopyWithAssumedAlignmentILi128EEEEEEvvEEEEvNT_6ParamsE)
        /*0038*/ 	.word	0x00000000


	//----- nvinfo : EIATTR_MIN_STACK_SIZE
	.align		4
.L_27:
        /*003c*/ 	.byte	0x04, 0x12
        /*003e*/ 	.short	(.L_29 - .L_28)
	.align		4
.L_28:
        /*0040*/ 	.word	index@(_ZN7cutlass13device_kernelINS_4gemm6kernel13GemmUniversalIN4cute5tupleIJiiiiEEENS1_10collective13CollectiveMmaINS1_35MainloopSm100TmaUmmaWarpSpecializedILi2ELi2ELi4ENS5_IJNS4_1CILi1EEENSA_ILi2EEESB_EEEEENS5_IJNSA_ILi64EEENSA_ILi128EEESG_EEENS_10tfloat32_tENS5_IJlSB_lEEESI_SJ_NS4_8TiledMMAINS4_8MMA_AtomIJNS4_17SM100_MMA_TF32_SSISI_SI_fLi64ELi128ELNS4_4UMMA5MajorE0ELSO_0ELNSN_7ScaleInE0ELSP_0EEEEEENS4_6LayoutINS5_IJSB_SB_SB_EEENS5_IJNSA_ILi0EEESU_SU_EEEEENS5_IJNS4_10UnderscoreESX_SX_EEEEENS4_23SM90_TMA_LOAD_MULTICASTENS4_14ComposedLayoutINS4_7SwizzleILi3ELi4ELi3EEENS4_18smem_ptr_flag_bitsILi32EEENSS_INS5_IJNSA_ILi8EEENSA_ILi32EEEEEENS5_IJS17_SB_EEEEEEEvNS4_8identityENS4_13SM90_TMA_LOADES1B_vS1C_EENS_8epilogue10collective18CollectiveEpilogueINS1F_23Sm100TmaWarpSpecializedILi4ELi2ELi16ELb1ELb0EEEJSH_NS5_IJNSS_ISF_SB_EENSS_IS17_SB_EEEEESI_SJ_SI_SJ_NS1F_6fusion15FusionCallbacksIS1J_NS1N_17LinearCombinationISI_fSI_fLNS_15FloatRoundStyleE2EEESH_S1M_JEEENS4_5SM1004TMEM4LOAD26SM100_TMEM_LOAD_16dp128b8xES1D_S1B_NS4_17SM75_U32x4_LDSM_NENS4_14SM90_TMA_STOREES1B_NS4_17SM90_U32x4_STSM_NENS4_39AutoVectorizingCopyWithAssumedAlignmentILi128EEEEEEvvEEEEvNT_6ParamsE)
        /*0044*/ 	.word	0x00000000
.L_29:


//--------------------- .nv.compat                --------------------------
	.section	.nv.compat,"",@"SHT_CUDA_COMPAT_INFO"
	.align	4
        /*0000*/ 	.byte	0x02, 0x09, 0x01, 0x00, 0x02, 0x02, 0x02, 0x00, 0x02, 0x05, 0x05, 0x00, 0x03, 0x07, 0x01, 0x01
        /*0010*/ 	.byte	0x02, 0x03, 0x01, 0x00, 0x02, 0x06, 0x01, 0x00, 0x04, 0x0b, 0x08, 0x00, 0x09, 0x00, 0x00, 0x00
        /*0020*/ 	.byte	0x00, 0x00, 0x00, 0x00


//--------------------- .nv.info._ZN7cutlass13device_kernelINS_4gemm6kernel13GemmUniversalIN4cute5tupleIJiiiiEEENS1_10collective13CollectiveMmaINS1_35MainloopSm100TmaUmmaWarpSpecializedILi2ELi2ELi4ENS5_IJNS4_1CILi1EEENSA_ILi2EEESB_EEEEENS5_IJNSA_ILi64EEENSA_ILi128EEESG_EEENS_10tfloat32_tENS5_IJlSB_lEEESI_SJ_NS4_8TiledMMAINS4_8MMA_AtomIJNS4_17SM100_MMA_TF32_SSISI_SI_fLi64ELi128ELNS4_4UMMA5MajorE0ELSO_0ELNSN_7ScaleInE0ELSP_0EEEEEENS4_6LayoutINS5_IJSB_SB_SB_EEENS5_IJNSA_ILi0EEESU_SU_EEEEENS5_IJNS4_10UnderscoreESX_SX_EEEEENS4_23SM90_TMA_LOAD_MULTICASTENS4_14ComposedLayoutINS4_7SwizzleILi3ELi4ELi3EEENS4_18smem_ptr_flag_bitsILi32EEENSS_INS5_IJNSA_ILi8EEENSA_ILi32EEEEEENS5_IJS17_SB_EEEEEEEvNS4_8identityENS4_13SM90_TMA_LOADES1B_vS1C_EENS_8epilogue10collective18CollectiveEpilogueINS1F_23Sm100TmaWarpSpecializedILi4ELi2ELi16ELb1ELb0EEEJSH_NS5_IJNSS_ISF_SB_EENSS_IS17_SB_EEEEESI_SJ_SI_SJ_NS1F_6fusion15FusionCallbacksIS1J_NS1N_17LinearCombinationISI_fSI_fLNS_15FloatRoundStyleE2EEESH_S1M_JEEENS4_5SM1004TMEM4LOAD26SM100_TMEM_LOAD_16dp128b8xES1D_S1B_NS4_17SM75_U32x4_LDSM_NENS4_14SM90_TMA_STOREES1B_NS4_17SM90_U32x4_STSM_NENS4_39AutoVectorizingCopyWithAssumedAlignmentILi128EEEEEEvvEEEEvNT_6ParamsE --------------------------
	.section	.nv.info._ZN7cutlass13device_kernelINS_4gemm6kernel13GemmUniversalIN4cute5tupleIJiiiiEEENS1_10collective13CollectiveMmaINS1_35MainloopSm100TmaUmmaWarpSpecializedILi2ELi2ELi4ENS5_IJNS4_1CILi1EEENSA_ILi2EEESB_EEEEENS5_IJNSA_ILi64EEENSA_ILi128EEESG_EEENS_10tfloat32_tENS5_IJlSB_lEEESI_SJ_NS4_8TiledMMAINS4_8MMA_AtomIJNS4_17SM100_MMA_TF32_SSISI_SI_fLi64ELi128ELNS4_4UMMA5MajorE0ELSO_0ELNSN_7ScaleInE0ELSP_0EEEEEENS4_6LayoutINS5_IJSB_SB_SB_EEENS5_IJNSA_ILi0EEESU_SU_EEEEENS5_IJNS4_10UnderscoreESX_SX_EEEEENS4_23SM90_TMA_LOAD_MULTICASTENS4_14ComposedLayoutINS4_7SwizzleILi3ELi4ELi3EEENS4_18smem_ptr_flag_bitsILi32EEENSS_INS5_IJNSA_ILi8EEENSA_ILi32EEEEEENS5_IJS17_SB_EEEEEEEvNS4_8identityENS4_13SM90_TMA_LOADES1B_vS1C_EENS_8epilogue10collective18CollectiveEpilogueINS1F_23Sm100TmaWarpSpecializedILi4ELi2ELi16ELb1ELb0EEEJSH_NS5_IJNSS_ISF_SB_EENSS_IS17_SB_EEEEESI_SJ_SI_SJ_NS1F_6fusion15FusionCallbacksIS1J_NS1N_17LinearCombinationISI_fSI_fLNS_15FloatRoundStyleE2EEESH_S1M_JEEENS4_5SM1004TMEM4LOAD26SM100_TMEM_LOAD_16dp128b8xES1D_S1B_NS4_17SM75_U32x4_LDSM_NENS4_14SM90_TMA_STOREES1B_NS4_17SM90_U32x4_STSM_NENS4_39AutoVectorizingCopyWithAssumedAlignmentILi128EEEEEEvvEEEEvNT_6ParamsE,"",@"SHT_CUDA_INFO"
	.sectionflags	@""
	.align	4


	//----- nvinfo : EIATTR_CUDA_API_VERSION
	.align		4
        /*0000*/ 	.byte	0x04, 0x37
        /*0002*/ 	.short	(.L_31 - .L_30)
.L_30:
        /*0004*/ 	.word	0x00000082


	//----- nvinfo : EIATTR_KPARAM_INFO
	.align		4
.L_31:
        /*0008*/ 	.byte	0x04, 0x17
        /*000a*/ 	.short	(.L_33 - .L_32)
.L_32:
        /*000c*/ 	.word	0x00000000
        /*0010*/ 	.short	0x0000
        /*0012*/ 	.short	0x0000
        /*0014*/ 	.byte	0x00, 0xf0, 0x01, 0x20


	//----- nvinfo : EIATTR_AT_ENTRY_FRAGMENTS
	.align		4
.L_33:
        /*0018*/ 	.byte	0x04, 0x4f
        /*001a*/ 	.short	(.L_35 - .L_34)


	//   ....[0]....
.L_34:
        /*001c*/ 	.word	0x00000006


	//----- nvinfo : EIATTR_RESERVED_SMEM_USED
	.align		4
.L_35:
        /*0020*/ 	.byte	0x01, 0x41
	.zero		2


	//----- nvinfo : EIATTR_SPARSE_MMA_MASK
	.align		4
        /*0024*/ 	.byte	0x03, 0x50
        /*0026*/ 	.short	0x0000


	//----- nvinfo : EIATTR_TCGEN05_1CTA_USED
	.align		4
        /*0028*/ 	.byte	0x01, 0x51
	.zero		2


	//----- nvinfo : EIATTR_MAXREG_COUNT
	.align		4
        /*002c*/ 	.byte	0x03, 0x1b
        /*002e*/ 	.short	0x00ff


	//----- nvinfo : EIATTR_NUM_BARRIERS
	.align		4
        /*0030*/ 	.byte	0x02, 0x4c
        /*0032*/ 	.byte	0x07
	.zero		1


	//----- nvinfo : EIATTR_EXTERNS
	.align		4
        /*0034*/ 	.byte	0x04, 0x0f
        /*0036*/ 	.short	(.L_37 - .L_36)


	//   ....[0]....
	.align		4
.L_36:
        /*0038*/ 	.word	index@(__assertfail)


	//----- nvinfo : EIATTR_MERCURY_ISA_VERSION
	.align		4
.L_37:
        /*003c*/ 	.byte	0x03, 0x5f
        /*003e*/ 	.short	0x0101


	//----- nvinfo : EIATTR_INT_WARP_WIDE_INSTR_OFFSETS
	.align		4
        /*0040*/ 	.byte	0x04, 0x31
        /*0042*/ 	.short	(.L_39 - .L_38)


	//   ....[0]....
.L_38:
        /*0044*/ 	.word	0x00004510


	//   ....[1]....
        /*0048*/ 	.word	0x00004540


	//   ....[2]....
        /*004c*/ 	.word	0x00004560


	//   ....[3]....
        /*0050*/ 	.word	0x000050a0


	//   ....[4]....
        /*0054*/ 	.word	0x00005110


	//   ....[5]....
        /*0058*/ 	.word	0x00005200


	//   ....[6]....
        /*005c*/ 	.word	0x00005280


	//   ....[7]....
        /*0060*/ 	.word	0x00005380


	//   ....[8]....
        /*0064*/ 	.word	0x00005400


	//   ....[9]....
        /*0068*/ 	.word	0x000054f0


	//   ....[10]....
        /*006c*/ 	.word	0x000055a0


	//----- nvinfo : EIATTR_COOP_GROUP_MASK_REGIDS
	.align		4
.L_39:
        /*0070*/ 	.byte	0x04, 0x29
        /*0072*/ 	.short	(.L_41 - .L_40)


	//   ....[0]....
.L_40:
        /*0074*/ 	.word	0xffffffff


	//   ....[1]....
        /*0078*/ 	.word	0xffffffff


	//   ....[2]....
        /*007c*/ 	.word	0xffffffff


	//   ....[3]....
        /*0080*/ 	.word	0xffffffff


	//   ....[4]....
        /*0084*/ 	.word	0xffffffff


	//   ....[5]....
        /*0088*/ 	.word	0xffffffff


	//   ....[6]....
        /*008c*/ 	.word	0xffffffff


	//   ....[7]....
        /*0090*/ 	.word	0xffffffff


	//   ....[8]....
        /*0094*/ 	.word	0xffffffff


	//   ....[9]....
        /*0098*/ 	.word	0xffffffff


	//   ....[10]....
        /*009c*/ 	.word	0xffffffff


	//   ....[11]....
        /*00a0*/ 	.word	0xffffffff


	//   ....[12]....
        /*00a4*/ 	.word	0xffffffff


	//   ....[13]....
        /*00a8*/ 	.word	0xffffffff


	//----- nvinfo : EIATTR_COOP_GROUP_INSTR_OFFSETS
	.align		4
.L_41:
        /*00ac*/ 	.byte	0x04, 0x28
        /*00ae*/ 	.short	(.L_43 - .L_42)


	//   ....[0]....
.L_42:
        /*00b0*/ 	.word	0x00000080


	//   ....[1]....
        /*00b4*/ 	.word	0x000004e0


	//   ....[2]....
        /*00b8*/ 	.word	0x00000650


	//   ....[3]....
        /*00bc*/ 	.word	0x000007f0


	//   ....[4]....
        /*00c0*/ 	.word	0x000008f0


	//   ....[5]....
        /*00c4*/ 	.word	0x00000a60


	//   ....[6]....
        /*00c8*/ 	.word	0x00000c00


	//   ....[7]....
        /*00cc*/ 	.word	0x00000db0


	//   ....[8]....
        /*00d0*/ 	.word	0x000024a0


	//   ....[9]....
        /*00d4*/ 	.word	0x00003240


	//   ....[10]....
        /*00d8*/ 	.word	0x00003450


	//   ....[11]....
        /*00dc*/ 	.word	0x00003480


	//   ....[12]....
        /*00e0*/ 	.word	0x000043e0


	//   ....[13]....
        /*00e4*/ 	.word	0x00004620


	//----- nvinfo : EIATTR_VRC_CTA_INIT_COUNT
	.align		4
.L_43:
        /*00e8*/ 	.byte	0x02, 0x4a
        /*00ea*/ 	.byte	0x80
	.zero		1


	//----- nvinfo : EIATTR_SYSCALL_OFFSETS
	.align		4
        /*00ec*/ 	.byte	0x04, 0x46
        /*00ee*/ 	.short	(.L_45 - .L_44)


	//   ....[0]....
.L_44:
        /*00f0*/ 	.word	0x00006250


	//   ....[1]....
        /*00f4*/ 	.word	0x00006340


	//   ....[2]....
        /*00f8*/ 	.word	0x00006bd0


	//   ....[3]....
        /*00fc*/ 	.word	0x00007590


	//   ....[4]....
        /*0100*/ 	.word	0x00007f00


	//   ....[5]....
        /*0104*/ 	.word	0x00008870


	//----- nvinfo : EIATTR_MBARRIER_INSTR_OFFSETS
	.align		4
.L_45:
        /*0108*/ 	.byte	0x04, 0x39
        /*010a*/ 	.short	(.L_47 - .L_46)


	//   ....[0]....
.L_46:
        /*010c*/ 	.word	0x00000600
        /*0110*/ 	.word	0x000000ff
        /*0114*/ 	.word	0x00000000
        /*0118*/ 	.short	0x0100
        /*011a*/ 	.byte	0x04
	.zero		1


	//   ....[1]....
        /*011c*/ 	.word	0x00000610
        /*0120*/ 	.word	0x000000ff
        /*0124*/ 	.word	0x00000010
        /*0128*/ 	.short	0x0100
        /*012a*/ 	.byte	0x04
	.zero		1


	//   ....[2]....
        /*012c*/ 	.word	0x00000620
        /*0130*/ 	.word	0x000000ff
        /*0134*/ 	.word	0x00000008
        /*0138*/ 	.short	0x0100
        /*013a*/ 	.byte	0x04
	.zero		1


	//   ....[3]....
        /*013c*/ 	.word	0x00000630
        /*0140*/ 	.word	0x000000ff
        /*0144*/ 	.word	0x00000018
        /*0148*/ 	.short	0x0100
        /*014a*/ 	.byte	0x04
	.zero		1


	//   ....[4]....
        /*014c*/ 	.word	0x00000760
        /*0150*/ 	.word	0x000000ff
        /*0154*/ 	.word	0x00000020
        /*0158*/ 	.short	0x0100
        /*015a*/ 	.byte	0x04
	.zero		1


	//   ....[5]....
        /*015c*/ 	.word	0x00000770
        /*0160*/ 	.word	0x000000ff
        /*0164*/ 	.word	0x00000040
        /*0168*/ 	.short	0x0100
        /*016a*/ 	.byte	0x04
	.zero		1


	//   ....[6]....
        /*016c*/ 	.word	0x00000780
        /*0170*/ 	.word	0x000000ff
        /*0174*/ 	.word	0x00000028
        /*0178*/ 	.short	0x0100
        /*017a*/ 	.byte	0x04
	.zero		1


	//   ....[7]....
        /*017c*/ 	.word	0x00000790
        /*0180*/ 	.word	0x000000ff
        /*0184*/ 	.word	0x00000048
        /*0188*/ 	.short	0x0100
        /*018a*/ 	.byte	0x04
	.zero		1


	//   ....[8]....
        /*018c*/ 	.word	0x000007a0
        /*0190*/ 	.word	0x000000ff
        /*0194*/ 	.word	0x00000030
        /*0198*/ 	.short	0x0100
        /*019a*/ 	.byte	0x04
	.zero		1


	//   ....[9]....
        /*019c*/ 	.word	0x000007b0
        /*01a0*/ 	.word	0x000000ff
        /*01a4*/ 	.word	0x00000050
        /*01a8*/ 	.short	0x0100
        /*01aa*/ 	.byte	0x04
	.zero		1


	//   ....[10]....
        /*01ac*/ 	.word	0x000007c0
        /*01b0*/ 	.word	0x000000ff
        /*01b4*/ 	.word	0x00000038
        /*01b8*/ 	.short	0x0100
        /*01ba*/ 	.byte	0x04
	.zero		1


	//   ....[11]....
        /*01bc*/ 	.word	0x000007d0
        /*01c0*/ 	.word	0x000000ff
        /*01c4*/ 	.word	0x00000058
        /*01c8*/ 	.short	0x0100
        /*01ca*/ 	.byte	0x04
	.zero		1


	//   ....[12]....
        /*01cc*/ 	.word	0x000008c0
        /*01d0*/ 	.word	0x000000ff
        /*01d4*/ 	.word	0x00000060
        /*01d8*/ 	.short	0x0100
        /*01da*/ 	.byte	0x06
	.zero		1


	//   ....[13]....
        /*01dc*/ 	.word	0x000008d0
        /*01e0*/ 	.word	0x000000ff
        /*01e4*/ 	.word	0x00000068
        /*01e8*/ 	.short	0x0100
        /*01ea*/ 	.byte	0x06
	.zero		1


	//   ....[14]....
        /*01ec*/ 	.word	0x00000a10
        /*01f0*/ 	.word	0x000000ff
        /*01f4*/ 	.word	0x00000070
        /*01f8*/ 	.short	0x0100
        /*01fa*/ 	.byte	0x06
	.zero		1


	//   ....[15]....
        /*01fc*/ 	.word	0x00000a20
        /*0200*/ 	.word	0x000000ff
        /*0204*/ 	.word	0x00000080
        /*0208*/ 	.short	0x0100
        /*020a*/ 	.byte	0x06
	.zero		1


	//   ....[16]....
        /*020c*/ 	.word	0x00000a30
        /*0210*/ 	.word	0x000000ff
        /*0214*/ 	.word	0x00000078
        /*0218*/ 	.short	0x0100
        /*021a*/ 	.byte	0x06
	.zero		1


	//   ....[17]....
        /*021c*/ 	.word	0x00000a40
        /*0220*/ 	.word	0x000000ff
        /*0224*/ 	.word	0x00000088
        /*0228*/ 	.short	0x0100
        /*022a*/ 	.byte	0x06
	.zero		1


	//   ....[18]....
        /*022c*/ 	.word	0x00000b70
        /*0230*/ 	.word	0x000000ff
        /*0234*/ 	.word	0x00000090
        /*0238*/ 	.short	0x0100
        /*023a*/ 	.byte	0x04
	.zero		1


	//   ....[19]....
        /*023c*/ 	.word	0x00000b80
        /*0240*/ 	.word	0x000000ff
        /*0244*/ 	.word	0x000000b0
        /*0248*/ 	.short	0x0100
        /*024a*/ 	.byte	0x04
	.zero		1


	//   ....[20]....
        /*024c*/ 	.word	0x00000b90
        /*0250*/ 	.word	0x000000ff
        /*0254*/ 	.word	0x00000098
        /*0258*/ 	.short	0x0100
        /*025a*/ 	.byte	0x04
	.zero		1


	//   ....[21]....
        /*025c*/ 	.word	0x00000ba0
        /*0260*/ 	.word	0x000000ff
        /*0264*/ 	.word	0x000000b8
        /*0268*/ 	.short	0x0100
        /*026a*/ 	.byte	0x04
	.zero		1


	//   ....[22]....
        /*026c*/ 	.word	0x00000bb0
        /*0270*/ 	.word	0x000000ff
        /*0274*/ 	.word	0x000000a0
        /*0278*/ 	.short	0x0100
        /*027a*/ 	.byte	0x04
	.zero		1


	//   ....[23]....
        /*027c*/ 	.word	0x00000bc0
        /*0280*/ 	.word	0x000000ff
        /*0284*/ 	.word	0x000000c0
        /*0288*/ 	.short	0x0100
        /*028a*/ 	.byte	0x04
	.zero		1


	//   ....[24]....
        /*028c*/ 	.word	0x00000bd0
        /*0290*/ 	.word	0x000000ff
        /*0294*/ 	.word	0x000000a8
        /*0298*/ 	.short	0x0100
        /*029a*/ 	.byte	0x04
	.zero		1


	//   ....[25]....
        /*029c*/ 	.word	0x00000be0
        /*02a0*/ 	.word	0x000000ff
        /*02a4*/ 	.word	0x000000c8
        /*02a8*/ 	.short	0x0100
        /*02aa*/ 	.byte	0x04
	.zero		1


	//   ....[26]....
        /*02ac*/ 	.word	0x00000cd0
        /*02b0*/ 	.word	0x000000ff
        /*02b4*/ 	.word	0x000000d0
        /*02b8*/ 	.short	0x0100
        /*02ba*/ 	.byte	0x04
	.zero		1


	//   ....[27]....
        /*02bc*/ 	.word	0x00000ce0
        /*02c0*/ 	.word	0x000000ff
        /*02c4*/ 	.word	0x000000e0
        /*02c8*/ 	.short	0x0100
        /*02ca*/ 	.byte	0x04
	.zero		1


	//   ....[28]....
        /*02cc*/ 	.word	0x00000cf0
        /*02d0*/ 	.word	0x000000ff
        /*02d4*/ 	.word	0x000000d8
        /*02d8*/ 	.short	0x0100
        /*02da*/ 	.byte	0x04
	.zero		1


	//   ....[29]....
        /*02dc*/ 	.word	0x00000d00
        /*02e0*/ 	.word	0x000000ff
        /*02e4*/ 	.word	0x000000e8
        /*02e8*/ 	.short	0x0100
        /*02ea*/ 	.byte	0x04
	.zero		1


	//   ....[30]....
        /*02ec*/ 	.word	0x00001860
        /*02f0*/ 	.word	0x00000000
        /*02f4*/ 	.word	0x000000e0
        /*02f8*/ 	.short	0x010a
        /*02fa*/ 	.byte	0xff
	.zero		1


	//   ....[31]....
        /*02fc*/ 	.word	0x00001890
        /*0300*/ 	.word	0x00000000
        /*0304*/ 	.word	0x000000d0
        /*0308*/ 	.short	0x0101
        /*030a*/ 	.byte	0xff
	.zero		1


	//   ....[32]....
        /*030c*/ 	.word	0x00001960
        /*0310*/ 	.word	0x000000ff
        /*0314*/ 	.word	0x00000010
        /*0318*/ 	.short	0x010a
        /*031a*/ 	.byte	0x04
	.zero		1


	//   ....[33]....
        /*031c*/ 	.word	0x000019e0
        /*0320*/ 	.word	0x000000ff
        /*0324*/ 	.word	0x00000010
        /*0328*/ 	.short	0x010a
        /*032a*/ 	.byte	0x39
	.zero		1


	//   ....[34]....
        /*032c*/ 	.word	0x00001b20
        /*0330*/ 	.word	0x000000ff
        /*0334*/ 	.word	0x00000010
        /*0338*/ 	.short	0x010a
        /*033a*/ 	.byte	0x04
	.zero		1


	//   ....[35]....
        /*033c*/ 	.word	0x00001f00
        /*0340*/ 	.word	0x000000ff
        /*0344*/ 	.word	0x00000068
        /*0348*/ 	.short	0x0101
        /*034a*/ 	.byte	0x15
	.zero		1


	//   ....[36]....
        /*034c*/ 	.word	0x00001f20
        /*0350*/ 	.word	0x000000ff
        /*0354*/ 	.word	0x00000010
        /*0358*/ 	.short	0x010a
        /*035a*/ 	.byte	0x04
	.zero		1


	//   ....[37]....
        /*035c*/ 	.word	0x00001fa0
        /*0360*/ 	.word	0x000000ff
        /*0364*/ 	.word	0x00000010
        /*0368*/ 	.short	0x010a
        /*036a*/ 	.byte	0x39
	.zero		1


	//   ....[38]....
        /*036c*/ 	.word	0x000020e0
        /*0370*/ 	.word	0x000000ff
        /*0374*/ 	.word	0x00000010
        /*0378*/ 	.short	0x010a
        /*037a*/ 	.byte	0x04
	.zero		1


	//   ....[39]....
        /*037c*/ 	.word	0x000024d0
        /*0380*/ 	.word	0x00000003
        /*0384*/ 	.word	0x00000070
        /*0388*/ 	.short	0x010a
        /*038a*/ 	.byte	0xff
	.zero		1


	//   ....[40]....
        /*038c*/ 	.word	0x00002620
        /*0390*/ 	.word	0x00000000
        /*0394*/ 	.word	0x00000000
        /*0398*/ 	.short	0x0101
        /*039a*/ 	.byte	0xff
	.zero		1


	//   ....[41]....
        /*039c*/ 	.word	0x00002be0
        /*03a0*/ 	.word	0x000000ff
        /*03a4*/ 	.word	0x00000000
        /*03a8*/ 	.short	0x010a
        /*03aa*/ 	.byte	0x04
	.zero		1


	//   ....[42]....
        /*03ac*/ 	.word	0x00002c80
        /*03b0*/ 	.word	0x00000000
        /*03b4*/ 	.word	0x00000000
        /*03b8*/ 	.short	0x010a
        /*03ba*/ 	.byte	0xff
	.zero		1


	//   ....[43]....
        /*03bc*/ 	.word	0x00002da0
        /*03c0*/ 	.word	0x00000002
        /*03c4*/ 	.word	0x000000d0
        /*03c8*/ 	.short	0x010a
        /*03ca*/ 	.byte	0xff
	.zero		1


	//   ....[44]....
        /*03cc*/ 	.word	0x00002e10
        /*03d0*/ 	.word	0x00000002
        /*03d4*/ 	.word	0x00000000
        /*03d8*/ 	.short	0x0101
        /*03da*/ 	.byte	0xff
	.zero		1


	//   ....[45]....
        /*03dc*/ 	.word	0x00002e30
        /*03e0*/ 	.word	0x000000ff
        /*03e4*/ 	.word	0x00000080
        /*03e8*/ 	.short	0x010a
        /*03ea*/ 	.byte	0x04
	.zero		1


	//   ....[46]....
        /*03ec*/ 	.word	0x00002f50
        /*03f0*/ 	.word	0x00000002
        /*03f4*/ 	.word	0x00000070
        /*03f8*/ 	.short	0x010a
        /*03fa*/ 	.byte	0xff
	.zero		1


	//   ....[47]....
        /*03fc*/ 	.word	0x00003050
        /*0400*/ 	.word	0x00000002
        /*0404*/ 	.word	0x00000000
        /*0408*/ 	.short	0x0101
        /*040a*/ 	.byte	0xff
	.zero		1


	//   ....[48]....
        /*040c*/ 	.word	0x000030e0
        /*0410*/ 	.word	0x000000ff
        /*0414*/ 	.word	0x00000080
        /*0418*/ 	.short	0x0106
        /*041a*/ 	.byte	0x04
	.zero		1


	//   ....[49]....
        /*041c*/ 	.word	0x00003100
        /*0420*/ 	.word	0x000000ff
        /*0424*/ 	.word	0x00000080
        /*0428*/ 	.short	0x010a
        /*042a*/ 	.byte	0x04
	.zero		1


	//   ....[50]....
        /*042c*/ 	.word	0x00003190
        /*0430*/ 	.word	0x000000ff
        /*0434*/ 	.word	0x00000080
        /*0438*/ 	.short	0x0106
        /*043a*/ 	.byte	0x07
	.zero		1


	//   ....[51]....
        /*043c*/ 	.word	0x000031d0
        /*0440*/ 	.word	0x00000000
        /*0444*/ 	.word	0x00000080
        /*0448*/ 	.short	0x010a
        /*044a*/ 	.byte	0xff
	.zero		1


	//   ....[52]....
        /*044c*/ 	.word	0x000036f0
        /*0450*/ 	.word	0x00000000
        /*0454*/ 	.word	0x00000070
        /*0458*/ 	.short	0x010a
        /*045a*/ 	.byte	0xff
	.zero		1


	//   ....[53]....
        /*045c*/ 	.word	0x00003810
        /*0460*/ 	.word	0x00000003
        /*0464*/ 	.word	0x00000000
        /*0468*/ 	.short	0x0101
        /*046a*/ 	.byte	0xff
	.zero		1


	//   ....[54]....
        /*046c*/ 	.word	0x00003820
        /*0470*/ 	.word	0x000000ff
        /*0474*/ 	.word	0x00000000
        /*0478*/ 	.short	0x010a
        /*047a*/ 	.byte	0x04
	.zero		1


	//   ....[55]....
        /*047c*/ 	.word	0x00003870
        /*0480*/ 	.word	0x000000ff
        /*0484*/ 	.word	0x000000b0
        /*0488*/ 	.short	0x010a
        /*048a*/ 	.byte	0x05
	.zero		1


	//   ....[56]....
        /*048c*/ 	.word	0x00003980
        /*0490*/ 	.word	0x000000ff
        /*0494*/ 	.word	0x00000000
        /*0498*/ 	.short	0x010a
        /*049a*/ 	.byte	0x05
	.zero		1


	//   ....[57]....
        /*049c*/ 	.word	0x00003ad0
        /*04a0*/ 	.word	0x000000ff
        /*04a4*/ 	.word	0x00000000
        /*04a8*/ 	.short	0x010a
        /*04aa*/ 	.byte	0x07
	.zero		1


	//   ....[58]....
        /*04ac*/ 	.word	0x00004210
        /*04b0*/ 	.word	0x000000ff
        /*04b4*/ 	.word	0x00000000
        /*04b8*/ 	.short	0x010a
        /*04ba*/ 	.byte	0x04
	.zero		1


	//   ....[59]....
        /*04bc*/ 	.word	0x000042a0
        /*04c0*/ 	.word	0x000000ff
        /*04c4*/ 	.word	0x00000000
        /*04c8*/ 	.short	0x010a
        /*04ca*/ 	.byte	0x05
	.zero		1


	//   ....[60]....
        /*04cc*/ 	.word	0x00004330
        /*04d0*/ 	.word	0x000000ff
        /*04d4*/ 	.word	0x00000000
        /*04d8*/ 	.short	0x010a
        /*04da*/ 	.byte	0x05
	.zero		1


	//   ....[61]....
        /*04dc*/ 	.word	0x000043c0
        /*04e0*/ 	.word	0x000000ff
        /*04e4*/ 	.word	0x00000000
        /*04e8*/ 	.short	0x010a
        /*04ea*/ 	.byte	0x04
	.zero		1


	//   ....[62]....
        /*04ec*/ 	.word	0x000048a0
        /*04f0*/ 	.word	0x0000000c
        /*04f4*/ 	.word	0x00000070
        /*04f8*/ 	.short	0x010a
        /*04fa*/ 	.byte	0xff
	.zero		1


	//   ....[63]....
        /*04fc*/ 	.word	0x00004a10
        /*0500*/ 	.word	0x00000000
        /*0504*/ 	.word	0x00000000
        /*0508*/ 	.short	0x0101
        /*050a*/ 	.byte	0xff
	.zero		1


	//   ....[64]....
        /*050c*/ 	.word	0x00004ea0
        /*0510*/ 	.word	0x000000ff
        /*0514*/ 	.word	0x00000068
        /*0518*/ 	.short	0x010a
        /*051a*/ 	.byte	0x15
	.zero		1


	//   ....[65]....
        /*051c*/ 	.word	0x00005020
        /*0520*/ 	.word	0x000000ff
        /*0524*/ 	.word	0x00000040
        /*0528*/ 	.short	0x010a
        /*052a*/ 	.byte	0x15
	.zero		1


	//   ....[66]....
        /*052c*/ 	.word	0x000051b0
        /*0530*/ 	.word	0x000000ff
        /*0534*/ 	.word	0x00000020
        /*0538*/ 	.short	0x010b
        /*053a*/ 	.byte	0x15
	.zero		1


	//   ....[67]....
        /*053c*/ 	.word	0x000051c0
        /*0540*/ 	.word	0x000000ff
        /*0544*/ 	.word	0x00000000
        /*0548*/ 	.short	0x0101
        /*054a*/ 	.byte	0x06
	.zero		1


	//   ....[68]....
        /*054c*/ 	.word	0x000051d0
        /*0550*/ 	.word	0x000000ff
        /*0554*/ 	.word	0x00000048
        /*0558*/ 	.short	0x010a
        /*055a*/ 	.byte	0x15
	.zero		1


	//   ....[69]....
        /*055c*/ 	.word	0x00005330
        /*0560*/ 	.word	0x000000ff
        /*0564*/ 	.word	0x00000028
        /*0568*/ 	.short	0x010b
        /*056a*/ 	.byte	0x15
	.zero		1


	//   ....[70]....
        /*056c*/ 	.word	0x00005340
        /*0570*/ 	.word	0x000000ff
        /*0574*/ 	.word	0x00000000
        /*0578*/ 	.short	0x0101
        /*057a*/ 	.byte	0x06
	.zero		1


	//   ....[71]....
        /*057c*/ 	.word	0x00005350
        /*0580*/ 	.word	0x000000ff
        /*0584*/ 	.word	0x00000050
        /*0588*/ 	.short	0x010a
        /*058a*/ 	.byte	0x15
	.zero		1


	//   ....[72]....
        /*058c*/ 	.word	0x000054a0
        /*0590*/ 	.word	0x000000ff
        /*0594*/ 	.word	0x00000030
        /*0598*/ 	.short	0x010b
        /*059a*/ 	.byte	0x15
	.zero		1


	//   ....[73]....
        /*059c*/ 	.word	0x000054b0
        /*05a0*/ 	.word	0x000000ff
        /*05a4*/ 	.word	0x00000000
        /*05a8*/ 	.short	0x0101
        /*05aa*/ 	.byte	0x06
	.zero		1


	//   ....[74]....
        /*05ac*/ 	.word	0x000054c0
        /*05b0*/ 	.word	0x000000ff
        /*05b4*/ 	.word	0x00000058
        /*05b8*/ 	.short	0x010a
        /*05ba*/ 	.byte	0x15
	.zero		1


	//   ....[75]....
        /*05bc*/ 	.word	0x000056c0
        /*05c0*/ 	.word	0x000000ff
        /*05c4*/ 	.word	0x00000038
        /*05c8*/ 	.short	0x010b
        /*05ca*/ 	.byte	0x15
	.zero		1


	//   ....[76]....
        /*05cc*/ 	.word	0x000056d0
        /*05d0*/ 	.word	0x000000ff
        /*05d4*/ 	.word	0x00000000
        /*05d8*/ 	.short	0x0101
        /*05da*/ 	.byte	0x25
	.zero		1


	//   ....[77]....
        /*05dc*/ 	.word	0x00005700
        /*05e0*/ 	.word	0x000000ff
        /*05e4*/ 	.word	0x00000040
        /*05e8*/ 	.short	0x010a
        /*05ea*/ 	.byte	0x15
	.zero		1


	//   ....[78]....
        /*05ec*/ 	.word	0x00005720
        /*05f0*/ 	.word	0x000000ff
        /*05f4*/ 	.word	0x00000048
        /*05f8*/ 	.short	0x010a
        /*05fa*/ 	.byte	0x15
	.zero		1


	//   ....[79]....
        /*05fc*/ 	.word	0x00005740
        /*0600*/ 	.word	0x000000ff
        /*0604*/ 	.word	0x00000050
        /*0608*/ 	.short	0x010a
        /*060a*/ 	.byte	0x15
	.zero		1


	//   ....[80]....
        /*060c*/ 	.word	0x00005780
        /*0610*/ 	.word	0x00000000
        /*0614*/ 	.word	0x00000058
        /*0618*/ 	.short	0x010a
        /*061a*/ 	.byte	0xff
	.zero		1


	//   ....[81]....
        /*061c*/ 	.word	0x00005ae0
        /*0620*/ 	.word	0x00000003
        /*0624*/ 	.word	0x00000070
        /*0628*/ 	.short	0x010a
        /*062a*/ 	.byte	0xff
	.zero		1


	//   ....[82]....
        /*062c*/ 	.word	0x00005c60
        /*0630*/ 	.word	0x00000000
        /*0634*/ 	.word	0x00000000
        /*0638*/ 	.short	0x0101
        /*063a*/ 	.byte	0xff
	.zero		1


	//   ....[83]....
        /*063c*/ 	.word	0x000067f0
        /*0640*/ 	.word	0x000000ff
        /*0644*/ 	.word	0x00000020
        /*0648*/ 	.short	0x010a
        /*064a*/ 	.byte	0x2b
	.zero		1


	//   ....[84]....
        /*064c*/ 	.word	0x00006830
        /*0650*/ 	.word	0x0000001a
        /*0654*/ 	.word	0x00000090
        /*0658*/ 	.short	0x010a
        /*065a*/ 	.byte	0xff
	.zero		1


	//   ....[85]....
        /*065c*/ 	.word	0x000069b0
        /*0660*/ 	.word	0x000000ff
        /*0664*/ 	.word	0x00000020
        /*0668*/ 	.short	0x010a
        /*066a*/ 	.byte	0x2b
	.zero		1


	//   ....[86]....
        /*066c*/ 	.word	0x00006ab0
        /*0670*/ 	.word	0x0000001a
        /*0674*/ 	.word	0x00000090
        /*0678*/ 	.short	0x010a
        /*067a*/ 	.byte	0xff
	.zero		1


	//   ....[87]....
        /*067c*/ 	.word	0x000072b0
        /*0680*/ 	.word	0x00000000
        /*0684*/ 	.word	0x00000000
        /*0688*/ 	.short	0x0101
        /*068a*/ 	.byte	0xff
	.zero		1


	//   ....[88]....
        /*068c*/ 	.word	0x000072c0
        /*0690*/ 	.word	0x00000002
        /*0694*/ 	.word	0x00000020
        /*0698*/ 	.short	0x010a
        /*069a*/ 	.byte	0xff
	.zero		1


	//   ....[89]....
        /*069c*/ 	.word	0x00007390
        /*06a0*/ 	.word	0x00000002
        /*06a4*/ 	.word	0x00000020
        /*06a8*/ 	.short	0x010a
        /*06aa*/ 	.byte	0xff
	.zero		1


	//   ....[90]....
        /*06ac*/ 	.word	0x00007c20
        /*06b0*/ 	.word	0x00000015
        /*06b4*/ 	.word	0x00000000
        /*06b8*/ 	.short	0x0101
        /*06ba*/ 	.byte	0xff
	.zero		1


	//   ....[91]....
        /*06bc*/ 	.word	0x00007c40
        /*06c0*/ 	.word	0x00000000
        /*06c4*/ 	.word	0x00000020
        /*06c8*/ 	.short	0x010a
        /*06ca*/ 	.byte	0xff
	.zero		1


	//   ....[92]....
        /*06cc*/ 	.word	0x00007d00
        /*06d0*/ 	.word	0x00000000
        /*06d4*/ 	.word	0x00000020
        /*06d8*/ 	.short	0x010a
        /*06da*/ 	.byte	0xff
	.zero		1


	//   ....[93]....
        /*06dc*/ 	.word	0x00008590
        /*06e0*/ 	.word	0x00000015
        /*06e4*/ 	.word	0x00000000
        /*06e8*/ 	.short	0x0101
        /*06ea*/ 	.byte	0xff
	.zero		1


	//   ....[94]....
        /*06ec*/ 	.word	0x000085b0
        /*06f0*/ 	.word	0x00000002
        /*06f4*/ 	.word	0x00000020
        /*06f8*/ 	.short	0x010a
        /*06fa*/ 	.byte	0xff
	.zero		1


	//   ....[95]....
        /*06fc*/ 	.word	0x00008670
        /*0700*/ 	.word	0x00000002
        /*0704*/ 	.word	0x00000020
        /*0708*/ 	.short	0x010a
        /*070a*/ 	.byte	0xff
	.zero		1


	//   ....[96]....
        /*070c*/ 	.word	0x00008c40
        /*0710*/ 	.word	0x000000ff
        /*0714*/ 	.word	0x00000000
        /*0718*/ 	.short	0x0101
        /*071a*/ 	.byte	0x04
	.zero		1


	//   ....[97]....
        /*071c*/ 	.word	0x00008f60
        /*0720*/ 	.word	0x00000000
        /*0724*/ 	.word	0x00000000
        /*0728*/ 	.short	0x0101
        /*072a*/ 	.byte	0xff
	.zero		1


	//   ....[98]....
        /*072c*/ 	.word	0x000091f0
        /*0730*/ 	.word	0x000000ff
        /*0734*/ 	.word	0x00000000
        /*0738*/ 	.short	0x0101
        /*073a*/ 	.byte	0x04
	.zero		1


	//   ....[99]....
        /*073c*/ 	.word	0x00009210
        /*0740*/ 	.word	0x00000000
        /*0744*/ 	.word	0x000000e0
        /*0748*/ 	.short	0x010a
        /*074a*/ 	.byte	0xff
	.zero		1


	//   ....[100]....
        /*074c*/ 	.word	0x00009270
        /*0750*/ 	.word	0x00000000
        /*0754*/ 	.word	0x00000010
        /*0758*/ 	.short	0x010a
        /*075a*/ 	.byte	0xff
	.zero		1


	//   ....[101]....
        /*075c*/ 	.word	0x000092d0
        /*0760*/ 	.word	0x00000000
        /*0764*/ 	.word	0x00000010
        /*0768*/ 	.short	0x010a
        /*076a*/ 	.byte	0xff
	.zero		1


	//   ....[102]....
        /*076c*/ 	.word	0x00009320
        /*0770*/ 	.word	0x00000003
        /*0774*/ 	.word	0x00000070
        /*0778*/ 	.short	0x010a
        /*077a*/ 	.byte	0xff
	.zero		1


	//   ....[103]....
        /*077c*/ 	.word	0x00009380
        /*0780*/ 	.word	0x00000000
        /*0784*/ 	.word	0x00000000
        /*0788*/ 	.short	0x010a
        /*078a*/ 	.byte	0xff
	.zero		1


	//   ....[104]....
        /*078c*/ 	.word	0x000093d0
        /*0790*/ 	.word	0x00000002
        /*0794*/ 	.word	0x000000d0
        /*0798*/ 	.short	0x010a
        /*079a*/ 	.byte	0xff
	.zero		1


	//   ....[105]....
        /*079c*/ 	.word	0x00009430
        /*07a0*/ 	.word	0x00000002
        /*07a4*/ 	.word	0x00000080
        /*07a8*/ 	.short	0x010a
        /*07aa*/ 	.byte	0xff
	.zero		1


	//   ....[106]....
        /*07ac*/ 	.word	0x00009480
        /*07b0*/ 	.word	0x00000002
        /*07b4*/ 	.word	0x00000070
        /*07b8*/ 	.short	0x010a
        /*07ba*/ 	.byte	0xff
	.zero		1


	//   ....[107]....
        /*07bc*/ 	.word	0x000094e0
        /*07c0*/ 	.word	0x00000000
        /*07c4*/ 	.word	0x00000080
        /*07c8*/ 	.short	0x010a
        /*07ca*/ 	.byte	0xff
	.zero		1


	//   ....[108]....
        /*07cc*/ 	.word	0x00009530
        /*07d0*/ 	.word	0x00000000
        /*07d4*/ 	.word	0x00000070
        /*07d8*/ 	.short	0x010a
        /*07da*/ 	.byte	0xff
	.zero		1


	//   ....[109]....
        /*07dc*/ 	.word	0x000095a0
        /*07e0*/ 	.word	0x00000002
        /*07e4*/ 	.word	0x000000b0
        /*07e8*/ 	.short	0x010a
        /*07ea*/ 	.byte	0xff
	.zero		1


	//   ....[110]....
        /*07ec*/ 	.word	0x00009600
        /*07f0*/ 	.word	0x00000000
        /*07f4*/ 	.word	0x00000000
        /*07f8*/ 	.short	0x010a
        /*07fa*/ 	.byte	0xff
	.zero		1


	//   ....[111]....
        /*07fc*/ 	.word	0x00009660
        /*0800*/ 	.word	0x00000000
        /*0804*/ 	.word	0x00000000
        /*0808*/ 	.short	0x010a
        /*080a*/ 	.byte	0xff
	.zero		1


	//   ....[112]....
        /*080c*/ 	.word	0x000096c0
        /*0810*/ 	.word	0x00000000
        /*0814*/ 	.word	0x00000000
        /*0818*/ 	.short	0x010a
        /*081a*/ 	.byte	0xff
	.zero		1


	//   ....[113]....
        /*081c*/ 	.word	0x00009720
        /*0820*/ 	.word	0x00000000
        /*0824*/ 	.word	0x00000000
        /*0828*/ 	.short	0x010a
        /*082a*/ 	.byte	0xff
	.zero		1


	//   ....[114]....
        /*082c*/ 	.word	0x00009780
        /*0830*/ 	.word	0x00000000
        /*0834*/ 	.word	0x00000000
        /*0838*/ 	.short	0x010a
        /*083a*/ 	.byte	0xff
	.zero		1


	//   ....[115]....
        /*083c*/ 	.word	0x000097d0
        /*0840*/ 	.word	0x0000000c
        /*0844*/ 	.word	0x00000070
        /*0848*/ 	.short	0x010a
        /*084a*/ 	.byte	0xff
	.zero		1


	//   ....[116]....
        /*084c*/ 	.word	0x00009830
        /*0850*/ 	.word	0x00000000
        /*0854*/ 	.word	0x00000068
        /*0858*/ 	.short	0x010a
        /*085a*/ 	.byte	0xff
	.zero		1


	//   ....[117]....
        /*085c*/ 	.word	0x00009890
        /*0860*/ 	.word	0x00000000
        /*0864*/ 	.word	0x00000040
        /*0868*/ 	.short	0x010a
        /*086a*/ 	.byte	0xff
	.zero		1


	//   ....[118]....
        /*086c*/ 	.word	0x000098f0
        /*0870*/ 	.word	0x00000000
        /*0874*/ 	.word	0x00000048
        /*0878*/ 	.short	0x010a
        /*087a*/ 	.byte	0xff
	.zero		1


	//   ....[119]....
        /*087c*/ 	.word	0x00009950
        /*0880*/ 	.word	0x00000000
        /*0884*/ 	.word	0x00000050
        /*0888*/ 	.short	0x010a
        /*088a*/ 	.byte	0xff
	.zero		1


	//   ....[120]....
        /*088c*/ 	.word	0x000099b0
        /*0890*/ 	.word	0x00000000
        /*0894*/ 	.word	0x00000058
        /*0898*/ 	.short	0x010a
        /*089a*/ 	.byte	0xff
	.zero		1


	//   ....[121]....
        /*089c*/ 	.word	0x00009a10
        /*08a0*/ 	.word	0x00000000
        /*08a4*/ 	.word	0x00000040
        /*08a8*/ 	.short	0x010a
        /*08aa*/ 	.byte	0xff
	.zero		1


	//   ....[122]....
        /*08ac*/ 	.word	0x00009a70
        /*08b0*/ 	.word	0x00000000
        /*08b4*/ 	.word	0x00000048
        /*08b8*/ 	.short	0x010a
        /*08ba*/ 	.byte	0xff
	.zero		1


	//   ....[123]....
        /*08bc*/ 	.word	0x00009ad0
        /*08c0*/ 	.word	0x00000000
        /*08c4*/ 	.word	0x00000050
        /*08c8*/ 	.short	0x010a
        /*08ca*/ 	.byte	0xff
	.zero		1


	//   ....[124]....
        /*08cc*/ 	.word	0x00009b20
        /*08d0*/ 	.word	0x00000003
        /*08d4*/ 	.word	0x00000070
        /*08d8*/ 	.short	0x010a
        /*08da*/ 	.byte	0xff
	.zero		1


	//   ....[125]....
        /*08dc*/ 	.word	0x00009b80
        /*08e0*/ 	.word	0x00000000
        /*08e4*/ 	.word	0x00000020
        /*08e8*/ 	.short	0x010a
        /*08ea*/ 	.byte	0xff
	.zero		1


	//   ....[126]....
        /*08ec*/ 	.word	0x00009bd0
        /*08f0*/ 	.word	0x0000001a
        /*08f4*/ 	.word	0x00000090
        /*08f8*/ 	.short	0x010a
        /*08fa*/ 	.byte	0xff
	.zero		1


	//   ....[127]....
        /*08fc*/ 	.word	0x00009c20
        /*0900*/ 	.word	0x00000002
        /*0904*/ 	.word	0x00000020
        /*0908*/ 	.short	0x010a
        /*090a*/ 	.byte	0xff
	.zero		1


	//   ....[128]....
        /*090c*/ 	.word	0x00009c70
        /*0910*/ 	.word	0x00000000
        /*0914*/ 	.word	0x00000020
        /*0918*/ 	.short	0x010a
        /*091a*/ 	.byte	0xff
	.zero		1


	//   ....[129]....
        /*091c*/ 	.word	0x00009cc0
        /*0920*/ 	.word	0x00000002
        /*0924*/ 	.word	0x00000020
        /*0928*/ 	.short	0x010a
        /*092a*/ 	.byte	0xff
	.zero		1


	//----- nvinfo : EIATTR_NUM_MBARRIERS
	.align		4
.L_47:
        /*092c*/ 	.byte	0x03, 0x38
        /*092e*/ 	.short	0x001e


	//----- nvinfo : EIATTR_EXIT_INSTR_OFFSETS
	.align		4
        /*0930*/ 	.byte	0x04, 0x1c
        /*0932*/ 	.short	(.L_49 - .L_48)


	//   ....[0]....
.L_48:
        /*0934*/ 	.word	0x00002cb0


	//   ....[1]....
        /*0938*/ 	.word	0x000031a0


	//   ....[2]....
        /*093c*/ 	.word	0x00003200


	//   ....[3]....
        /*0940*/ 	.word	0x00004630


	//   ....[4]....
        /*0944*/ 	.word	0x000057b0


	//   ....[5]....
        /*0948*/ 	.word	0x000057f0


	//   ....[6]....
        /*094c*/ 	.word	0x000090e0


	//   ....[7]....
        /*0950*/ 	.word	0x00009160


	//   ....[8]....
        /*0954*/ 	.word	0x00009190


	//   ....[9]....
        /*0958*/ 	.word	0x00009200


	//----- nvinfo : EIATTR_MAX_THREADS
	.align		4
.L_49:
        /*095c*/ 	.byte	0x04, 0x05
        /*095e*/ 	.short	(.L_51 - .L_50)
.L_50:
        /*0960*/ 	.word	0x00000100
        /*0964*/ 	.word	0x00000001
        /*0968*/ 	.word	0x00000001


	//----- nvinfo : EIATTR_CRS_STACK_SIZE
	.align		4
.L_51:
        /*096c*/ 	.byte	0x04, 0x1e
        /*096e*/ 	.short	(.L_53 - .L_52)
.L_52:
        /*0970*/ 	.word	0x00000000


	//----- nvinfo : EIATTR_CBANK_PARAM_SIZE
	.align		4
.L_53:
        /*0974*/ 	.byte	0x03, 0x19
        /*0976*/ 	.short	0x0800


	//----- nvinfo : EIATTR_PARAM_CBANK
	.align		4
        /*0978*/ 	.byte	0x04, 0x0a
        /*097a*/ 	.short	(.L_55 - .L_54)
	.align		4
.L_54:
        /*097c*/ 	.word	index@(.nv.constant0._ZN7cutlass13device_kernelINS_4gemm6kernel13GemmUniversalIN4cute5tupleIJiiiiEEENS1_10collective13CollectiveMmaINS1_35MainloopSm100TmaUmmaWarpSpecializedILi2ELi2ELi4ENS5_IJNS4_1CILi1EEENSA_ILi2EEESB_EEEEENS5_IJNSA_ILi64EEENSA_ILi128EEESG_EEENS_10tfloat32_tENS5_IJlSB_lEEESI_SJ_NS4_8TiledMMAINS4_8MMA_AtomIJNS4_17SM100_MMA_TF32_SSISI_SI_fLi64ELi128ELNS4_4UMMA5MajorE0ELSO_0ELNSN_7ScaleInE0ELSP_0EEEEEENS4_6LayoutINS5_IJSB_SB_SB_EEENS5_IJNSA_ILi0EEESU_SU_EEEEENS5_IJNS4_10UnderscoreESX_SX_EEEEENS4_23SM90_TMA_LOAD_MULTICASTENS4_14ComposedLayoutINS4_7SwizzleILi3ELi4ELi3EEENS4_18smem_ptr_flag_bitsILi32EEENSS_INS5_IJNSA_ILi8EEENSA_ILi32EEEEEENS5_IJS17_SB_EEEEEEEvNS4_8identityENS4_13SM90_TMA_LOADES1B_vS1C_EENS_8epilogue10collective18CollectiveEpilogueINS1F_23Sm100TmaWarpSpecializedILi4ELi2ELi16ELb1ELb0EEEJSH_NS5_IJNSS_ISF_SB_EENSS_IS17_SB_EEEEESI_SJ_SI_SJ_NS1F_6fusion15FusionCallbacksIS1J_NS1N_17LinearCombinationISI_fSI_fLNS_15FloatRoundStyleE2EEESH_S1M_JEEENS4_5SM1004TMEM4LOAD26SM100_TMEM_LOAD_16dp128b8xES1D_S1B_NS4_17SM75_U32x4_LDSM_NENS4_14SM90_TMA_STOREES1B_NS4_17SM90_U32x4_STSM_NENS4_39AutoVectorizingCopyWithAssumedAlignmentILi128EEEEEEvvEEEEvNT_6ParamsE)
        /*0980*/ 	.short	0x0380
        /*0982*/ 	.short	0x0800


	//----- nvinfo : EIATTR_SW_WAR
	.align		4
.L_55:
        /*0984*/ 	.byte	0x04, 0x36
        /*0986*/ 	.short	(.L_57 - .L_56)
.L_56:
        /*0988*/ 	.word	0x00000008
.L_57:


//--------------------- .nv.callgraph             --------------------------
	.section	.nv.callgraph,"",@"SHT_CUDA_CALLGRAPH"
	.align	4
	.sectionentsize	8
	.align		4
        /*0000*/ 	.word	0x00000000
	.align		4
        /*0004*/ 	.word	0xffffffff
	.align		4
        /*0008*/ 	.word	index@(_ZN7cutlass13device_kernelINS_4gemm6kernel13GemmUniversalIN4cute5tupleIJiiiiEEENS1_10collective13CollectiveMmaINS1_35MainloopSm100TmaUmmaWarpSpecializedILi2ELi2ELi4ENS5_IJNS4_1CILi1EEENSA_ILi2EEESB_EEEEENS5_IJNSA_ILi64EEENSA_ILi128EEESG_EEENS_10tfloat32_tENS5_IJlSB_lEEESI_SJ_NS4_8TiledMMAINS4_8MMA_AtomIJNS4_17SM100_MMA_TF32_SSISI_SI_fLi64ELi128ELNS4_4UMMA5MajorE0ELSO_0ELNSN_7ScaleInE0ELSP_0EEEEEENS4_6LayoutINS5_IJSB_SB_SB_EEENS5_IJNSA_ILi0EEESU_SU_EEEEENS5_IJNS4_10UnderscoreESX_SX_EEEEENS4_23SM90_TMA_LOAD_MULTICASTENS4_14ComposedLayoutINS4_7SwizzleILi3ELi4ELi3EEENS4_18smem_ptr_flag_bitsILi32EEENSS_INS5_IJNSA_ILi8EEENSA_ILi32EEEEEENS5_IJS17_SB_EEEEEEEvNS4_8identityENS4_13SM90_TMA_LOADES1B_vS1C_EENS_8epilogue10collective18CollectiveEpilogueINS1F_23Sm100TmaWarpSpecializedILi4ELi2ELi16ELb1ELb0EEEJSH_NS5_IJNSS_ISF_SB_EENSS_IS17_SB_EEEEESI_SJ_SI_SJ_NS1F_6fusion15FusionCallbacksIS1J_NS1N_17LinearCombinationISI_fSI_fLNS_15FloatRoundStyleE2EEESH_S1M_JEEENS4_5SM1004TMEM4LOAD26SM100_TMEM_LOAD_16dp128b8xES1D_S1B_NS4_17SM75_U32x4_LDSM_NENS4_14SM90_TMA_STOREES1B_NS4_17SM90_U32x4_STSM_NENS4_39AutoVectorizingCopyWithAssumedAlignmentILi128EEEEEEvvEEEEvNT_6ParamsE)
	.align		4
        /*000c*/ 	.word	index@(__assertfail)
	.align		4
        /*0010*/ 	.word	0x00000000
	.align		4
        /*0014*/ 	.word	0xfffffffe
	.align		4
        /*0018*/ 	.word	0x00000000
	.align		4
        /*001c*/ 	.word	0xfffffffd
	.align		4
        /*0020*/ 	.word	0x00000000
	.align		4
        /*0024*/ 	.word	0xfffffffc


//--------------------- .nv.constant4             --------------------------
	.section	.nv.constant4,"a",@progbits
	.align	8
	.align		8
.nv.constant4:
        /*0000*/ 	.dword	__assertfail
	.align		8
        /*0008*/ 	.dword	__unnamed_1
	.align		8
        /*0010*/ 	.dword	__unnamed_2
	.align		8
        /*0018*/ 	.dword	_ZN39_INTERNAL_5f7b7c28_4_k_cu_6aee835d_92504cuda3std3__45__cpo5beginE
	.align		8
        /*0020*/ 	.dword	_ZN39_INTERNAL_5f7b7c28_4_k_cu_6aee835d_92504cuda3std3__45__cpo3endE
	.align		8
        /*0028*/ 	.dword	_ZN39_INTERNAL_5f7b7c28_4_k_cu_6aee835d_92504cuda3std3__45__cpo6cbeginE
	.align		8
        /*0030*/ 	.dword	_ZN39_INTERNAL_5f7b7c28_4_k_cu_6aee835d_92504cuda3std3__45__cpo4cendE
	.align		8
        /*0038*/ 	.dword	_ZN39_INTERNAL_5f7b7c28_4_k_cu_6aee835d_92504cuda3std3__441_GLOBAL__N__5f7b7c28_4_k_cu_6aee835d_92506ignoreE
	.align		8
        /*0040*/ 	.dword	_ZN39_INTERNAL_5f7b7c28_4_k_cu_6aee835d_92504cuda3std3__419piecewise_constructE
	.align		8
        /*0048*/ 	.dword	_ZN39_INTERNAL_5f7b7c28_4_k_cu_6aee835d_92504cuda3std3__48in_placeE
	.align		8
        /*0050*/ 	.dword	_ZN39_INTERNAL_5f7b7c28_4_k_cu_6aee835d_92504cuda3std6ranges3__45__cpo4swapE
	.align		8
        /*0058*/ 	.dword	_ZN39_INTERNAL_5f7b7c28_4_k_cu_6aee835d_92504cuda3std6ranges3__45__cpo9iter_moveE
	.align		8
        /*0060*/ 	.dword	_ZN39_INTERNAL_5f7b7c28_4_k_cu_6aee835d_92504cute7productE
	.align		8
        /*0068*/ 	.dword	_ZN39_INTERNAL_5f7b7c28_4_k_cu_6aee835d_92504cute1_E
	.align		8
        /*0070*/ 	.dword	$str$25
	.align		8
        /*0078*/ 	.dword	$str$26
	.align		8
        /*0080*/ 	.dword	$str$27
	.align		8
        /*0088*/ 	.dword	$str$28


//--------------------- .text._ZN7cutlass13device_kernelINS_4gemm6kernel13GemmUniversalIN4cute5tupleIJiiiiEEENS1_10collective13CollectiveMmaINS1_35MainloopSm100TmaUmmaWarpSpecializedILi2ELi2ELi4ENS5_IJNS4_1CILi1EEENSA_ILi2EEESB_EEEEENS5_IJNSA_ILi64EEENSA_ILi128EEESG_EEENS_10tfloat32_tENS5_IJlSB_lEEESI_SJ_NS4_8TiledMMAINS4_8MMA_AtomIJNS4_17SM100_MMA_TF32_SSISI_SI_fLi64ELi128ELNS4_4UMMA5MajorE0ELSO_0ELNSN_7ScaleInE0ELSP_0EEEEEENS4_6LayoutINS5_IJSB_SB_SB_EEENS5_IJNSA_ILi0EEESU_SU_EEEEENS5_IJNS4_10UnderscoreESX_SX_EEEEENS4_23SM90_TMA_LOAD_MULTICASTENS4_14ComposedLayoutINS4_7SwizzleILi3ELi4ELi3EEENS4_18smem_ptr_flag_bitsILi32EEENSS_INS5_IJNSA_ILi8EEENSA_ILi32EEEEEENS5_IJS17_SB_EEEEEEEvNS4_8identityENS4_13SM90_TMA_LOADES1B_vS1C_EENS_8epilogue10collective18CollectiveEpilogueINS1F_23Sm100TmaWarpSpecializedILi4ELi2ELi16ELb1ELb0EEEJSH_NS5_IJNSS_ISF_SB_EENSS_IS17_SB_EEEEESI_SJ_SI_SJ_NS1F_6fusion15FusionCallbacksIS1J_NS1N_17LinearCombinationISI_fSI_fLNS_15FloatRoundStyleE2EEESH_S1M_JEEENS4_5SM1004TMEM4LOAD26SM100_TMEM_LOAD_16dp128b8xES1D_S1B_NS4_17SM75_U32x4_LDSM_NENS4_14SM90_TMA_STOREES1B_NS4_17SM90_U32x4_STSM_NENS4_39AutoVectorizingCopyWithAssumedAlignmentILi128EEEEEEvvEEEEvNT_6ParamsE --------------------------
	.section	.text._ZN7cutlass13device_kernelINS_4gemm6kernel13GemmUniversalIN4cute5tupleIJiiiiEEENS1_10collective13CollectiveMmaINS1_35MainloopSm100TmaUmmaWarpSpecializedILi2ELi2ELi4ENS5_IJNS4_1CILi1EEENSA_ILi2EEESB_EEEEENS5_IJNSA_ILi64EEENSA_ILi128EEESG_EEENS_10tfloat32_tENS5_IJlSB_lEEESI_SJ_NS4_8TiledMMAINS4_8MMA_AtomIJNS4_17SM100_MMA_TF32_SSISI_SI_fLi64ELi128ELNS4_4UMMA5MajorE0ELSO_0ELNSN_7ScaleInE0ELSP_0EEEEEENS4_6LayoutINS5_IJSB_SB_SB_EEENS5_IJNSA_ILi0EEESU_SU_EEEEENS5_IJNS4_10UnderscoreESX_SX_EEEEENS4_23SM90_TMA_LOAD_MULTICASTENS4_14ComposedLayoutINS4_7SwizzleILi3ELi4ELi3EEENS4_18smem_ptr_flag_bitsILi32EEENSS_INS5_IJNSA_ILi8EEENSA_ILi32EEEEEENS5_IJS17_SB_EEEEEEEvNS4_8identityENS4_13SM90_TMA_LOADES1B_vS1C_EENS_8epilogue10collective18CollectiveEpilogueINS1F_23Sm100TmaWarpSpecializedILi4ELi2ELi16ELb1ELb0EEEJSH_NS5_IJNSS_ISF_SB_EENSS_IS17_SB_EEEEESI_SJ_SI_SJ_NS1F_6fusion15FusionCallbacksIS1J_NS1N_17LinearCombinationISI_fSI_fLNS_15FloatRoundStyleE2EEESH_S1M_JEEENS4_5SM1004TMEM4LOAD26SM100_TMEM_LOAD_16dp128b8xES1D_S1B_NS4_17SM75_U32x4_LDSM_NENS4_14SM90_TMA_STOREES1B_NS4_17SM90_U32x4_STSM_NENS4_39AutoVectorizingCopyWithAssumedAlignmentILi128EEEEEEvvEEEEvNT_6ParamsE,"ax",@progbits
	.align	128
.text._ZN7cutlass13device_kernelINS_4gemm6kernel13GemmUniversalIN4cute5tupleIJiiiiEEENS1_10collective13CollectiveMmaINS1_35MainloopSm100TmaUmmaWarpSpecializedILi2ELi2ELi4ENS5_IJNS4_1CILi1EEENSA_ILi2EEESB_EEEEENS5_IJNSA_ILi64EEENSA_ILi128EEESG_EEENS_10tfloat32_tENS5_IJlSB_lEEESI_SJ_NS4_8TiledMMAINS4_8MMA_AtomIJNS4_17SM100_MMA_TF32_SSISI_SI_fLi64ELi128ELNS4_4UMMA5MajorE0ELSO_0ELNSN_7ScaleInE0ELSP_0EEEEEENS4_6LayoutINS5_IJSB_SB_SB_EEENS5_IJNSA_ILi0EEESU_SU_EEEEENS5_IJNS4_10UnderscoreESX_SX_EEEEENS4_23SM90_TMA_LOAD_MULTICASTENS4_14ComposedLayoutINS4_7SwizzleILi3ELi4ELi3EEENS4_18smem_ptr_flag_bitsILi32EEENSS_INS5_IJNSA_ILi8EEENSA_ILi32EEEEEENS5_IJS17_SB_EEEEEEEvNS4_8identityENS4_13SM90_TMA_LOADES1B_vS1C_EENS_8epilogue10collective18CollectiveEpilogueINS1F_23Sm100TmaWarpSpecializedILi4ELi2ELi16ELb1ELb0EEEJSH_NS5_IJNSS_ISF_SB_EENSS_IS17_SB_EEEEESI_SJ_SI_SJ_NS1F_6fusion15FusionCallbacksIS1J_NS1N_17LinearCombinationISI_fSI_fLNS_15FloatRoundStyleE2EEESH_S1M_JEEENS4_5SM1004TMEM4LOAD26SM100_TMEM_LOAD_16dp128b8xES1D_S1B_NS4_17SM75_U32x4_LDSM_NENS4_14SM90_TMA_STOREES1B_NS4_17SM90_U32x4_STSM_NENS4_39AutoVectorizingCopyWithAssumedAlignmentILi128EEEEEEvvEEEEvNT_6ParamsE:
        .type           _ZN7cutlass13device_kernelINS_4gemm6kernel13GemmUniversalIN4cute5tupleIJiiiiEEENS1_10collective13CollectiveMmaINS1_35MainloopSm100TmaUmmaWarpSpecializedILi2ELi2ELi4ENS5_IJNS4_1CILi1EEENSA_ILi2EEESB_EEEEENS5_IJNSA_ILi64EEENSA_ILi128EEESG_EEENS_10tfloat32_tENS5_IJlSB_lEEESI_SJ_NS4_8TiledMMAINS4_8MMA_AtomIJNS4_17SM100_MMA_TF32_SSISI_SI_fLi64ELi128ELNS4_4UMMA5MajorE0ELSO_0ELNSN_7ScaleInE0ELSP_0EEEEEENS4_6LayoutINS5_IJSB_SB_SB_EEENS5_IJNSA_ILi0EEESU_SU_EEEEENS5_IJNS4_10UnderscoreESX_SX_EEEEENS4_23SM90_TMA_LOAD_MULTICASTENS4_14ComposedLayoutINS4_7SwizzleILi3ELi4ELi3EEENS4_18smem_ptr_flag_bitsILi32EEENSS_INS5_IJNSA_ILi8EEENSA_ILi32EEEEEENS5_IJS17_SB_EEEEEEEvNS4_8identityENS4_13SM90_TMA_LOADES1B_vS1C_EENS_8epilogue10collective18CollectiveEpilogueINS1F_23Sm100TmaWarpSpecializedILi4ELi2ELi16ELb1ELb0EEEJSH_NS5_IJNSS_ISF_SB_EENSS_IS17_SB_EEEEESI_SJ_SI_SJ_NS1F_6fusion15FusionCallbacksIS1J_NS1N_17LinearCombinationISI_fSI_fLNS_15FloatRoundStyleE2EEESH_S1M_JEEENS4_5SM1004TMEM4LOAD26SM100_TMEM_LOAD_16dp128b8xES1D_S1B_NS4_17SM75_U32x4_LDSM_NENS4_14SM90_TMA_STOREES1B_NS4_17SM90_U32x4_STSM_NENS4_39AutoVectorizingCopyWithAssumedAlignmentILi128EEEEEEvvEEEEvNT_6ParamsE,@function
        .size           _ZN7cutlass13device_kernelINS_4gemm6kernel13GemmUniversalIN4cute5tupleIJiiiiEEENS1_10collective13CollectiveMmaINS1_35MainloopSm100TmaUmmaWarpSpecializedILi2ELi2ELi4ENS5_IJNS4_1CILi1EEENSA_ILi2EEESB_EEEEENS5_IJNSA_ILi64EEENSA_ILi128EEESG_EEENS_10tfloat32_tENS5_IJlSB_lEEESI_SJ_NS4_8TiledMMAINS4_8MMA_AtomIJNS4_17SM100_MMA_TF32_SSISI_SI_fLi64ELi128ELNS4_4UMMA5MajorE0ELSO_0ELNSN_7ScaleInE0ELSP_0EEEEEENS4_6LayoutINS5_IJSB_SB_SB_EEENS5_IJNSA_ILi0EEESU_SU_EEEEENS5_IJNS4_10UnderscoreESX_SX_EEEEENS4_23SM90_TMA_LOAD_MULTICASTENS4_14ComposedLayoutINS4_7SwizzleILi3ELi4ELi3EEENS4_18smem_ptr_flag_bitsILi32EEENSS_INS5_IJNSA_ILi8EEENSA_ILi32EEEEEENS5_IJS17_SB_EEEEEEEvNS4_8identityENS4_13SM90_TMA_LOADES1B_vS1C_EENS_8epilogue10collective18CollectiveEpilogueINS1F_23Sm100TmaWarpSpecializedILi4ELi2ELi16ELb1ELb0EEEJSH_NS5_IJNSS_ISF_SB_EENSS_IS17_SB_EEEEESI_SJ_SI_SJ_NS1F_6fusion15FusionCallbacksIS1J_NS1N_17LinearCombinationISI_fSI_fLNS_15FloatRoundStyleE2EEESH_S1M_JEEENS4_5SM1004TMEM4LOAD26SM100_TMEM_LOAD_16dp128b8xES1D_S1B_NS4_17SM75_U32x4_LDSM_NENS4_14SM90_TMA_STOREES1B_NS4_17SM90_U32x4_STSM_NENS4_39AutoVectorizingCopyWithAssumedAlignmentILi128EEEEEEvvEEEEvNT_6ParamsE,(.L_x_181 - _ZN7cutlass13device_kernelINS_4gemm6kernel13GemmUniversalIN4cute5tupleIJiiiiEEENS1_10collective13CollectiveMmaINS1_35MainloopSm100TmaUmmaWarpSpecializedILi2ELi2ELi4ENS5_IJNS4_1CILi1EEENSA_ILi2EEESB_EEEEENS5_IJNSA_ILi64EEENSA_ILi128EEESG_EEENS_10tfloat32_tENS5_IJlSB_lEEESI_SJ_NS4_8TiledMMAINS4_8MMA_AtomIJNS4_17SM100_MMA_TF32_SSISI_SI_fLi64ELi128ELNS4_4UMMA5MajorE0ELSO_0ELNSN_7ScaleInE0ELSP_0EEEEEENS4_6LayoutINS5_IJSB_SB_SB_EEENS5_IJNSA_ILi0EEESU_SU_EEEEENS5_IJNS4_10UnderscoreESX_SX_EEEEENS4_23SM90_TMA_LOAD_MULTICASTENS4_14ComposedLayoutINS4_7SwizzleILi3ELi4ELi3EEENS4_18smem_ptr_flag_bitsILi32EEENSS_INS5_IJNSA_ILi8EEENSA_ILi32EEEEEENS5_IJS17_SB_EEEEEEEvNS4_8identityENS4_13SM90_TMA_LOADES1B_vS1C_EENS_8epilogue10collective18CollectiveEpilogueINS1F_23Sm100TmaWarpSpecializedILi4ELi2ELi16ELb1ELb0EEEJSH_NS5_IJNSS_ISF_SB_EENSS_IS17_SB_EEEEESI_SJ_SI_SJ_NS1F_6fusion15FusionCallbacksIS1J_NS1N_17LinearCombinationISI_fSI_fLNS_15FloatRoundStyleE2EEESH_S1M_JEEENS4_5SM1004TMEM4LOAD26SM100_TMEM_LOAD_16dp128b8xES1D_S1B_NS4_17SM75_U32x4_LDSM_NENS4_14SM90_TMA_STOREES1B_NS4_17SM90_U32x4_STSM_NENS4_39AutoVectorizingCopyWithAssumedAlignmentILi128EEEEEEvvEEEEvNT_6ParamsE)
        .other          _ZN7cutlass13device_kernelINS_4gemm6kernel13GemmUniversalIN4cute5tupleIJiiiiEEENS1_10collective13CollectiveMmaINS1_35MainloopSm100TmaUmmaWarpSpecializedILi2ELi2ELi4ENS5_IJNS4_1CILi1EEENSA_ILi2EEESB_EEEEENS5_IJNSA_ILi64EEENSA_ILi128EEESG_EEENS_10tfloat32_tENS5_IJlSB_lEEESI_SJ_NS4_8TiledMMAINS4_8MMA_AtomIJNS4_17SM100_MMA_TF32_SSISI_SI_fLi64ELi128ELNS4_4UMMA5MajorE0ELSO_0ELNSN_7ScaleInE0ELSP_0EEEEEENS4_6LayoutINS5_IJSB_SB_SB_EEENS5_IJNSA_ILi0EEESU_SU_EEEEENS5_IJNS4_10UnderscoreESX_SX_EEEEENS4_23SM90_TMA_LOAD_MULTICASTENS4_14ComposedLayoutINS4_7SwizzleILi3ELi4ELi3EEENS4_18smem_ptr_flag_bitsILi32EEENSS_INS5_IJNSA_ILi8EEENSA_ILi32EEEEEENS5_IJS17_SB_EEEEEEEvNS4_8identityENS4_13SM90_TMA_LOADES1B_vS1C_EENS_8epilogue10collective18CollectiveEpilogueINS1F_23Sm100TmaWarpSpecializedILi4ELi2ELi16ELb1ELb0EEEJSH_NS5_IJNSS_ISF_SB_EENSS_IS17_SB_EEEEESI_SJ_SI_SJ_NS1F_6fusion15FusionCallbacksIS1J_NS1N_17LinearCombinationISI_fSI_fLNS_15FloatRoundStyleE2EEESH_S1M_JEEENS4_5SM1004TMEM4LOAD26SM100_TMEM_LOAD_16dp128b8xES1D_S1B_NS4_17SM75_U32x4_LDSM_NENS4_14SM90_TMA_STOREES1B_NS4_17SM90_U32x4_STSM_NENS4_39AutoVectorizingCopyWithAssumedAlignmentILi128EEEEEEvvEEEEvNT_6ParamsE,@"STO_CUDA_ENTRY STV_DEFAULT"
_ZN7cutlass13device_kernelINS_4gemm6kernel13GemmUniversalIN4cute5tupleIJiiiiEEENS1_10collective13CollectiveMmaINS1_35MainloopSm100TmaUmmaWarpSpecializedILi2ELi2ELi4ENS5_IJNS4_1CILi1EEENSA_ILi2EEESB_EEEEENS5_IJNSA_ILi64EEENSA_ILi128EEESG_EEENS_10tfloat32_tENS5_IJlSB_lEEESI_SJ_NS4_8TiledMMAINS4_8MMA_AtomIJNS4_17SM100_MMA_TF32_SSISI_SI_fLi64ELi128ELNS4_4UMMA5MajorE0ELSO_0ELNSN_7ScaleInE0ELSP_0EEEEEENS4_6LayoutINS5_IJSB_SB_SB_EEENS5_IJNSA_ILi0EEESU_SU_EEEEENS5_IJNS4_10UnderscoreESX_SX_EEEEENS4_23SM90_TMA_LOAD_MULTICASTENS4_14ComposedLayoutINS4_7SwizzleILi3ELi4ELi3EEENS4_18smem_ptr_flag_bitsILi32EEENSS_INS5_IJNSA_ILi8EEENSA_ILi32EEEEEENS5_IJS17_SB_EEEEEEEvNS4_8identityENS4_13SM90_TMA_LOADES1B_vS1C_EENS_8epilogue10collective18CollectiveEpilogueINS1F_23Sm100TmaWarpSpecializedILi4ELi2ELi16ELb1ELb0EEEJSH_NS5_IJNSS_ISF_SB_EENSS_IS17_SB_EEEEESI_SJ_SI_SJ_NS1F_6fusion15FusionCallbacksIS1J_NS1N_17LinearCombinationISI_fSI_fLNS_15FloatRoundStyleE2EEESH_S1M_JEEENS4_5SM1004TMEM4LOAD26SM100_TMEM_LOAD_16dp128b8xES1D_S1B_NS4_17SM75_U32x4_LDSM_NENS4_14SM90_TMA_STOREES1B_NS4_17SM90_U32x4_STSM_NENS4_39AutoVectorizingCopyWithAssumedAlignmentILi128EEEEEEvvEEEEvNT_6ParamsE:
[----:B------:R-:W1:Y:S01]  /*0000*/  LDC R1, c[0x0][0x37c] ;  /* 0x0000df00ff017b82 */ /* 0x000e620000000800 */
[----:B------:R-:W2:Y:S01]  /*0010*/  S2R R65, SR_TID.X ;  /* 0x0000000000417919 */ /* 0x000ea20000002100 */
[----:B------:R-:W3:Y:S01]  /*0020*/  LDCU.64 UR8, c[0x0][0x890] ;  /* 0x00011200ff0877ac */ /* 0x000ee20008000a00 */
[----:B------:R-:W-:Y:S02]  /*0030*/  PRMT R53, RZ, 0x7610, R53 ;  /* 0x00007610ff357816 */ /* 0x000fe40000000035 */
[----:B------:R-:W-:Y:S01]  /*0040*/  ELECT P4, URZ, PT ;  /* 0x0000000000ff782f */ /* 0x000fe20003880000 */
[----:B---3--:R-:W-:-:S04]  /*0050*/  UISETP.NE.U32.AND UP0, UPT, UR8, URZ, UPT ;  /* 0x000000ff0800728c */ /* 0x008fc8000bf05070 */
[----:B------:R-:W-:Y:S01]  /*0060*/  UISETP.NE.AND.EX UP0, UPT, UR9, URZ, UPT, UP0 ;  /* 0x000000ff0900728c */ /* 0x000fe2000bf05300 */
[----:B--2---:R-:W-:-:S05]  /*0070*/  SHF.R.U32.HI R54, RZ, 0x5, R65 ;  /* 0x00000005ff367819 */ /* 0x004fca0000011641 */
[----:B------:R-:W2:Y:S02]  /*0080*/  SHFL.IDX PT, R0, R54, RZ, 0x1f ;  /* 0x00001fff36007589 */ /* 0x000ea400000e0000 */
[----:B--2---:R-:W-:Y:S01]  /*0090*/  R2UR UR17, R0 ;  /* 0x00000000001172ca */ /* 0x004fe200000e0000 */
[----:B-1----:R-:W-:-:S14]  /*00a0*/  BRA.U UP0, `(.L_x_0) ;  /* 0x0000000100307547 */ /* 0x002fdc000b800000 */
[----:B------:R-:W1:Y:S02]  /*00b0*/  LDCU.64 UR4, c[0x0][0x888] ;  /* 0x00011100ff0477ac */ /* 0x000e640008000a00 */
[----:B-1----:R-:W-:-:S04]  /*00c0*/  UISETP.NE.U32.AND UP0, UPT, UR4, URZ, UPT ;  /* 0x000000ff0400728c */ /* 0x002fc8000bf05070 */
[----:B------:R-:W-:-:S09]  /*00d0*/  UISETP.NE.AND.EX UP0, UPT, UR5, URZ, UPT, UP0 ;  /* 0x000000ff0500728c */ /* 0x000fd2000bf05300 */
[----:B------:R-:W-:Y:S05]  /*00e0*/  BRA.U !UP0, `(.L_x_1) ;  /* 0x0000000108147547 */ /* 0x000fea000b800000 */
[----:B------:R-:W1:Y:S01]  /*00f0*/  LDC.64 R2, c[0x0][0x888] ;  /* 0x00022200ff027b82 */ /* 0x000e620000000a00 */
[----:B------:R-:W1:Y:S02]  /*0100*/  LDCU.64 UR4, c[0x0][0x358] ;  /* 0x00006b00ff0477ac */ /* 0x000e640008000a00 */
[----:B-1----:R1:W5:Y:S01]  /*0110*/  LDG.E R27, desc[UR4][R2.64] ;  /* 0x00000004021b7981 */ /* 0x002362000c1e1900 */
[----:B------:R-:W-:Y:S01]  /*0120*/  HFMA2 R53, -RZ, RZ, 0, 5.9604644775390625e-08 ;  /* 0x00000001ff357431 */ /* 0x000fe200000001ff */
[----:B------:R-:W-:Y:S05]  /*0130*/  BRA `(.L_x_0) ;  /* 0x00000000000c7947 */ /* 0x000fea0003800000 */
.L_x_1:
[----:B------:R-:W1:Y:S01]  /*0140*/  LDCU UR4, c[0x0][0x880] ;  /* 0x00011000ff0477ac */ /* 0x000e620008000800 */
[----:B------:R-:W-:Y:S01]  /*0150*/  HFMA2 R53, -RZ, RZ, 0, 5.9604644775390625e-08 ;  /* 0x00000001ff357431 */ /* 0x000fe200000001ff */
[----:B-1----:R-:W-:-:S07]  /*0160*/  MOV R27, UR4 ;  /* 0x00000004001b7c02 */ /* 0x002fce0008000f00 */
.L_x_0:
[----:B------:R-:W2:Y:S02]  /*0170*/  LDCU.64 UR4, c[0x0][0x8b0] ;  /* 0x00011600ff0477ac */ /* 0x000ea40008000a00 */
[----:B--2---:R-:W-:-:S04]  /*0180*/  UISETP.NE.U32.AND UP0, UPT, UR4, URZ, UPT ;  /* 0x000000ff0400728c */ /* 0x004fc8000bf05070 */
[----:B------:R-:W-:-:S09]  /*0190*/  UISETP.NE.AND.EX UP0, UPT, UR5, URZ, UPT, UP0 ;  /* 0x000000ff0500728c */ /* 0x000fd2000bf05300 */
[----:B------:R-:W-:Y:S05]  /*01a0*/  BRA.U UP0, `(.L_x_2) ;  /* 0x0000000100287547 */ /* 0x000fea000b800000 */
[----:B------:R-:W2:Y:S02]  /*01b0*/  LDCU.64 UR4, c[0x0][0x8a8] ;  /* 0x00011500ff0477ac */ /* 0x000ea40008000a00 */
[----:B--2---:R-:W-:-:S04]  /*01c0*/  UISETP.NE.U32.AND UP0, UPT, UR4, URZ, UPT ;  /* 0x000000ff0400728c */ /* 0x004fc8000bf05070 */
[----:B------:R-:W-:-:S09]  /*01d0*/  UISETP.NE.AND.EX UP0, UPT, UR5, URZ, UPT, UP0 ;  /* 0x000000ff0500728c */ /* 0x000fd2000bf05300 */
[----:B------:R-:W-:Y:S05]  /*01e0*/  BRA.U !UP0, `(.L_x_3) ;  /* 0x0000000108107547 */ /* 0x000fea000b800000 */
[----:B------:R-:W2:Y:S01]  /*01f0*/  LDC.64 R24, c[0x0][0x8a8] ;  /* 0x00022a00ff187b82 */ /* 0x000ea20000000a00 */
[----:B------:R-:W2:Y:S02]  /*0200*/  LDCU.64 UR4, c[0x0][0x358] ;  /* 0x00006b00ff0477ac */ /* 0x000ea40008000a00 */
[----:B--2---:R2:W5:Y:S01]  /*0210*/  LDG.E R24, desc[UR4][R24.64] ;  /* 0x0000000418187981 */ /* 0x004562000c1e1900 */
[----:B------:R-:W-:Y:S05]  /*0220*/  BRA `(.L_x_2) ;  /* 0x0000000000087947 */ /* 0x000fea0003800000 */
.L_x_3:
[----:B------:R-:W2:Y:S02]  /*0230*/  LDCU UR4, c[0x0][0x8a0] ;  /* 0x00011400ff0477ac */ /* 0x000ea40008000800 */
[----:B--2---:R-:W-:Y:S02]  /*0240*/  MOV R24, UR4 ;  /* 0x0000000400187c02 */ /* 0x004fe40008000f00 */
.L_x_2:
[----:B------:R-:W-:Y:S01]  /*0250*/  IMAD.U32 R0, RZ, RZ, UR17 ;  /* 0x00000011ff007e24 */ /* 0x000fe2000f8e00ff */
[----:B------:R-:W-:Y:S04]  /*0260*/  BSSY.RECONVERGENT B0, `(.L_x_4) ;  /* 0x000000c000007945 */ /* 0x000fe80003800200 */
[C---:B------:R-:W-:Y:S02]  /*0270*/  ISETP.NE.OR P1, PT, R0.reuse, 0x1, !P4 ;  /* 0x000000010000780c */ /* 0x040fe40006725670 */
[----:B------:R-:W-:-:S11]  /*0280*/  ISETP.NE.OR P0, PT, R0, 0x3, !P4 ;  /* 0x000000030000780c */ /* 0x000fd60006705670 */
[----:B------:R-:W-:Y:S05]  /*0290*/  @P1 BRA `(.L_x_5) ;  /* 0x0000000000201947 */ /* 0x000fea0003800000 */
[----:B------:R-:W3:Y:S02]  /*02a0*/  LDCU.64 UR4, c[0x0][0x348] ;  /* 0x00006900ff0477ac */ /* 0x000ee40008000a00 */
[----:B---3--:R-:W-:Y:S02]  /*02b0*/  UIADD3 UR6, UP1, UPT, UR4, 0x80, URZ ;  /* 0x0000008004067890 */ /* 0x008fe4000ff3e0ff */
[----:B------:R-:W-:Y:S02]  /*02c0*/  UIADD3 UR4, UP0, UPT, UR4, 0x180, URZ ;  /* 0x0000018004047890 */ /* 0x000fe4000ff1e0ff */
[----:B------:R-:W-:Y:S02]  /*02d0*/  UIADD3.X UR7, UPT, UPT, URZ, UR5, URZ, UP1, !UPT ;  /* 0x00000005ff077290 */ /* 0x000fe40008ffe4ff */
[----:B------:R-:W-:-:S07]  /*02e0*/  UIADD3.X UR5, UPT, UPT, URZ, UR5, URZ, UP0, !UPT ;  /* 0x00000005ff057290 */ /* 0x000fce00087fe4ff */
[----:B------:R3:W-:Y:S02]  /*02f0*/  UTMACCTL.PF [UR6] ;  /* 0x00000000060079b9 */ /* 0x0007e40008040000 */
[----:B------:R3:W-:Y:S02]  /*0300*/  UTMACCTL.PF [UR4] ;  /* 0x00000000040079b9 */ /* 0x0007e40008040000 */
[----:B---3--:R-:W-:Y:S01]  /*0310*/  NOP ;  /* 0x0000000000007918 */ /* 0x008fe20000000000 */
.L_x_5:
[----:B------:R-:W-:Y:S05]  /*0320*/  BSYNC.RECONVERGENT B0 ;  /* 0x0000000000007941 */ /* 0x000fea0003800200 */
.L_x_4:
[----:B------:R-:W-:Y:S04]  /*0330*/  BSSY.RECONVERGENT B0, `(.L_x_6) ;  /* 0x000000a000007945 */ /* 0x000fe80003800200 */
        /* <DEDUP_REMOVED lines=9> */
.L_x_7:
[----:B------:R-:W-:Y:S05]  /*03d0*/  BSYNC.RECONVERGENT B0 ;  /* 0x0000000000007941 */ /* 0x000fea0003800200 */
.L_x_6:
[----:B------:R-:W3:Y:S01]  /*03e0*/  LDCU.64 UR4, c[0x0][0x888] ;  /* 0x00011100ff0477ac */ /* 0x000ee20008000a00 */
[----:B------:R-:W-:Y:S02]  /*03f0*/  UISETP.EQ.U32.AND UP1, UPT, UR8, URZ, UPT ;  /* 0x000000ff0800728c */ /* 0x000fe4000bf22070 */
[----:B------:R-:W-:Y:S02]  /*0400*/  UPLOP3.LUT UP3, UPT, UPT, UPT, UPT, 0x80, 0x8 ;  /* 0x000000000008789c */ /* 0x000fe40003f6f070 */
[----:B---3--:R-:W-:-:S04]  /*0410*/  UISETP.NE.U32.AND UP0, UPT, UR4, URZ, UPT ;  /* 0x000000ff0400728c */ /* 0x008fc8000bf05070 */
[----:B------:R-:W-:-:S04]  /*0420*/  UISETP.NE.AND.EX UP0, UPT, UR5, URZ, UPT, UP0 ;  /* 0x000000ff0500728c */ /* 0x000fc8000bf05300 */
[----:B------:R-:W-:-:S04]  /*0430*/  UISETP.EQ.OR.EX UP2, UPT, UR9, URZ, !UP0, UP1 ;  /* 0x000000ff0900728c */ /* 0x000fc8000c742710 */
[----:B------:R-:W-:-:S05]  /*0440*/  UP2UR UR63, UPR, URZ, 0x4 ;  /* 0x00000004ff3f7883 */ /* 0x000fca0008000000 */
[----:B------:R-:W-:Y:S07]  /*0450*/  BRA.U !UP2, `(.L_x_8) ;  /* 0x000000010a207547 */ /* 0x000fee000b800000 */
[----:B------:R-:W-:Y:S01]  /*0460*/  UISETP.NE.U32.AND UP1, UPT, UR8, URZ, UPT ;  /* 0x000000ff0800728c */ /* 0x000fe2000bf25070 */
[----:B-----5:R-:W-:Y:S01]  /*0470*/  FSETP.NEU.AND P0, PT, R27, RZ, PT ;  /* 0x000000ff1b00720b */ /* 0x020fe20003f0d000 */
[----:B------:R-:W-:Y:S02]  /*0480*/  USEL UR4, URZ, 0xffffffff, UP0 ;  /* 0xffffffffff047887 */ /* 0x000fe40008000000 */
[----:B------:R-:W-:-:S10]  /*0490*/  UISETP.NE.AND.EX UP1, UPT, UR9, URZ, UPT, UP1 ;  /* 0x000000ff0900728c */ /* 0x000fd4000bf25310 */
[----:B------:R-:W-:Y:S01]  /*04a0*/  VOTEU.ANY UP0, P0 ;  /* 0x0000000000ff7886 */ /* 0x000fe20000000100 */
[----:B------:R-:W-:-:S04]  /*04b0*/  @!UP1 USEL UR4, URZ, 0xffffffff, UP0 ;  /* 0xffffffffff049887 */ /* 0x000fc80008000000 */
[----:B------:R-:W-:-:S04]  /*04c0*/  ULOP3.LUT UR4, UR4, 0x1, URZ, 0xc0, !UPT ;  /* 0x0000000104047892 */ /* 0x000fc8000f8ec0ff */
[----:B------:R-:W-:-:S11]  /*04d0*/  UISETP.NE.U32.AND UP3, UPT, UR4, 0x1, UPT ;  /* 0x000000010400788c */ /* 0x000fd6000bf65070 */
.L_x_8:
[----:B-1----:R-:W1:Y:S01]  /*04e0*/  SHFL.IDX PT, R2, R54, RZ, 0x1f ;  /* 0x00001fff36027589 */ /* 0x002e6200000e0000 */
[----:B------:R-:W-:-:S04]  /*04f0*/  UISETP.NE.AND UP0, UPT, UR17, 0x2, UPT ;  /* 0x000000021100788c */ /* 0x000fc8000bf05270 */
[----:B------:R-:W-:Y:S01]  /*0500*/  USEL UR45, URZ, 0x1, UP0 ;  /* 0x00000001ff2d7887 */ /* 0x000fe20008000000 */
[----:B-1----:R-:W-:-:S13]  /*0510*/  ISETP.NE.AND P0, PT, R2, RZ, PT ;  /* 0x000000ff0200720c */ /* 0x002fda0003f05270 */
[----:B------:R-:W-:Y:S05]  /*0520*/  @P0 BRA `(.L_x_9) ;  /* 0x0000000000480947 */ /* 0x000fea0003800000 */
[----:B------:R-:W1:Y:S01]  /*0530*/  S2UR UR4, SR_CgaCtaId ;  /* 0x00000000000479c3 */ /* 0x000e620000008800 */
[----:B------:R-:W-:Y:S01]  /*0540*/  UMOV UR5, 0x400 ;  /* 0x0000040000057882 */ /* 0x000fe20000000000 */
[----:B------:R-:W-:Y:S01]  /*0550*/  UMOV UR8, 0x1 ;  /* 0x0000000100087882 */ /* 0x000fe20000000000 */
[----:B------:R-:W-:Y:S01]  /*0560*/  UMOV UR6, 0x2 ;  /* 0x0000000200067882 */ /* 0x000fe20000000000 */
[----:B------:R-:W-:-:S04]  /*0570*/  UIADD3 UR8, UPT, UPT, -UR8, 0x100000, URZ ;  /* 0x0010000008087890 */ /* 0x000fc8000fffe1ff */
[----:B------:R-:W-:Y:S02]  /*0580*/  USHF.L.U32 UR9, UR8, 0xb, URZ ;  /* 0x0000000b08097899 */ /* 0x000fe400080006ff */
[----:B------:R-:W-:Y:S02]  /*0590*/  USHF.L.U32 UR8, UR8, 0x1, URZ ;  /* 0x0000000108087899 */ /* 0x000fe400080006ff */
[----:B------:R-:W-:-:S04]  /*05a0*/  UIADD3 UR6, UPT, UPT, -UR6, 0x100000, URZ ;  /* 0x0010000006067890 */ /* 0x000fc8000fffe1ff */
[----:B------:R-:W-:Y:S02]  /*05b0*/  USHF.L.U32 UR7, UR6, 0xb, URZ ;  /* 0x0000000b06077899 */ /* 0x000fe400080006ff */
[----:B------:R-:W-:Y:S01]  /*05c0*/  USHF.L.U32 UR6, UR6, 0x1, URZ ;  /* 0x0000000106067899 */ /* 0x000fe200080006ff */
[----:B------:R-:W-:Y:S01]  /*05d0*/  ELECT P0, URZ, PT ;  /* 0x0000000000ff782f */ /* 0x000fe20003800000 */
[----:B-1----:R-:W-:Y:S01]  /*05e0*/  ULEA UR4, UR4, UR5, 0x18 ;  /* 0x0000000504047291 */ /* 0x002fe2000f8ec0ff */
[----:B------:R-:W1:Y:S11]  /*05f0*/  FENCE.VIEW.ASYNC.S ;  /* 0x00000000000073c6 */ /* 0x000e760000000000 */
[----:B-1----:R1:W3:Y:S01]  /*0600*/  SYNCS.EXCH.64 URZ, [UR4], UR8 ;  /* 0x0000000804ff75b2 */ /* 0x0022e20008000100 */
[----:B------:R1:W4:Y:S01]  /*0610*/  SYNCS.EXCH.64 URZ, [UR4+0x10], UR6 ;  /* 0x0000100604ff75b2 */ /* 0x0003220008000100 */
[----:B------:R1:W1:Y:S01]  /*0620*/  SYNCS.EXCH.64 URZ, [UR4+0x8], UR8 ;  /* 0x0000080804ff75b2 */ /* 0x0002620008000100 */
[----:B------:R1:W1:Y:S01]  /*0630*/  SYNCS.EXCH.64 URZ, [UR4+0x18], UR6 ;  /* 0x0000180604ff75b2 */ /* 0x0002620008000100 */
[----:B------:R-:W-:Y:S01]  /*0640*/  NOP ;  /* 0x0000000000007918 */ /* 0x000fe20000000000 */
.L_x_9:
[----:B------:R-:W2:Y:S01]  /*0650*/  SHFL.IDX PT, R2, R54, RZ, 0x1f ;  /* 0x00001fff36027589 */ /* 0x000ea200000e0000 */
[----:B------:R-:W-:Y:S01]  /*0660*/  NOP ;  /* 0x0000000000007918 */ /* 0x000fe20000000000 */
[----:B--2---:R-:W-:-:S13]  /*0670*/  ISETP.NE.AND P0, PT, R2, 0x1, PT ;  /* 0x000000010200780c */ /* 0x004fda0003f05270 */
[----:B------:R-:W-:Y:S05]  /*0680*/  @P0 BRA `(.L_x_10) ;  /* 0x0000000000580947 */ /* 0x000fea0003800000 */
[----:B-1----:R-:W1:Y:S01]  /*0690*/  S2UR UR4, SR_CgaCtaId ;  /* 0x00000000000479c3 */ /* 0x002e620000008800 */
        /* <DEDUP_REMOVED lines=12> */
[----:B-1----:R2:W1:Y:S01]  /*0760*/  SYNCS.EXCH.64 URZ, [UR4+0x20], UR8 ;  /* 0x0000200804ff75b2 */ /* 0x0024620008000100 */
[----:B------:R2:W1:Y:S01]  /*0770*/  SYNCS.EXCH.64 URZ, [UR4+0x40], UR6 ;  /* 0x0000400604ff75b2 */ /* 0x0004620008000100 */
[----:B------:R2:W1:Y:S01]  /*0780*/  SYNCS.EXCH.64 URZ, [UR4+0x28], UR8 ;  /* 0x0000280804ff75b2 */ /* 0x0004620008000100 */
[----:B------:R2:W1:Y:S01]  /*0790*/  SYNCS.EXCH.64 URZ, [UR4+0x48], UR6 ;  /* 0x0000480604ff75b2 */ /* 0x0004620008000100 */
[----:B------:R2:W1:Y:S01]  /*07a0*/  SYNCS.EXCH.64 URZ, [UR4+0x30], UR8 ;  /* 0x0000300804ff75b2 */ /* 0x0004620008000100 */
[----:B------:R2:W1:Y:S01]  /*07b0*/  SYNCS.EXCH.64 URZ, [UR4+0x50], UR6 ;  /* 0x0000500604ff75b2 */ /* 0x0004620008000100 */
[----:B------:R2:W1:Y:S01]  /*07c0*/  SYNCS.EXCH.64 URZ, [UR4+0x38], UR8 ;  /* 0x0000380804ff75b2 */ /* 0x0004620008000100 */
[----:B------:R2:W1:Y:S02]  /*07d0*/  SYNCS.EXCH.64 URZ, [UR4+0x58], UR6 ;  /* 0x0000580604ff75b2 */ /* 0x0004640008000100 */
[----:B--2---:R-:W-:Y:S01]  /*07e0*/  NOP ;  /* 0x0000000000007918 */ /* 0x004fe20000000000 */
.L_x_10:
[----:B------:R-:W2:Y:S01]  /*07f0*/  SHFL.IDX PT, R2, R54, RZ, 0x1f ;  /* 0x00001fff36027589 */ /* 0x000ea200000e0000 */
[----:B------:R-:W-:Y:S01]  /*0800*/  NOP ;  /* 0x0000000000007918 */ /* 0x000fe20000000000 */
[----:B--2---:R-:W-:-:S13]  /*0810*/  ISETP.NE.AND P0, PT, R2, 0x3, PT ;  /* 0x000000030200780c */ /* 0x004fda0003f05270 */
[----:B------:R-:W-:Y:S05]  /*0820*/  @P0 BRA `(.L_x_11) ;  /* 0x0000000000300947 */ /* 0x000fea0003800000 */
[----:B-1----:R-:W1:Y:S01]  /*0830*/  S2UR UR6, SR_CgaCtaId ;  /* 0x00000000000679c3 */ /* 0x002e620000008800 */
[----:B------:R-:W-:Y:S01]  /*0840*/  UMOV UR4, 0x400 ;  /* 0x0000040000047882 */ /* 0x000fe20000000000 */
[----:B------:R-:W-:Y:S01]  /*0850*/  UMOV UR5, 0x20 ;  /* 0x0000002000057882 */ /* 0x000fe20000000000 */
[----:B------:R-:W-:Y:S01]  /*0860*/  ELECT P0, URZ, PT ;  /* 0x0000000000ff782f */ /* 0x000fe20003800000 */
[----:B-1----:R-:W-:Y:S02]  /*0870*/  ULEA UR6, UR6, UR4, 0x18 ;  /* 0x0000000406067291 */ /* 0x002fe4000f8ec0ff */
[----:B------:R-:W-:-:S04]  /*0880*/  UIADD3 UR4, UPT, UPT, -UR5, 0x100000, URZ ;  /* 0x0010000005047890 */ /* 0x000fc8000fffe1ff */
[----:B------:R-:W-:Y:S02]  /*0890*/  USHF.L.U32 UR5, UR4, 0xb, URZ ;  /* 0x0000000b04057899 */ /* 0x000fe400080006ff */
[----:B------:R-:W-:Y:S01]  /*08a0*/  USHF.L.U32 UR4, UR4, 0x1, URZ ;  /* 0x0000000104047899 */ /* 0x000fe200080006ff */
[----:B------:R-:W1:Y:S11]  /*08b0*/  FENCE.VIEW.ASYNC.S ;  /* 0x00000000000073c6 */ /* 0x000e760000000000 */
[----:B-1----:R2:W1:Y:S01]  /*08c0*/  SYNCS.EXCH.64 URZ, [UR6+0x60], UR4 ;  /* 0x0000600406ff75b2 */ /* 0x0024620008000100 */
[----:B------:R2:W1:Y:S02]  /*08d0*/  SYNCS.EXCH.64 URZ, [UR6+0x68], UR4 ;  /* 0x0000680406ff75b2 */ /* 0x0004640008000100 */
[----:B--2---:R-:W-:Y:S01]  /*08e0*/  NOP ;  /* 0x0000000000007918 */ /* 0x004fe20000000000 */
.L_x_11:
[----:B------:R-:W2:Y:S01]  /*08f0*/  SHFL.IDX PT, R2, R54, RZ, 0x1f ;  /* 0x00001fff36027589 */ /* 0x000ea200000e0000 */
[----:B------:R-:W-:Y:S01]  /*0900*/  NOP ;  /* 0x0000000000007918 */ /* 0x000fe20000000000 */
[----:B--2---:R-:W-:-:S13]  /*0910*/  ISETP.NE.AND P0, PT, R2, 0x4, PT ;  /* 0x000000040200780c */ /* 0x004fda0003f05270 */
[----:B------:R-:W-:Y:S05]  /*0920*/  @P0 BRA `(.L_x_12) ;  /* 0x00000000004c0947 */ /* 0x000fea0003800000 */
[----:B-1----:R-:W1:Y:S01]  /*0930*/  S2UR UR6, SR_CgaCtaId ;  /* 0x00000000000679c3 */ /* 0x002e620000008800 */
[----:B------:R-:W-:Y:S01]  /*0940*/  UMOV UR4, 0x1e0 ;  /* 0x000001e000047882 */ /* 0x000fe20000000000 */
[----:B------:R-:W-:Y:S01]  /*0950*/  UMOV UR5, 0x400 ;  /* 0x0000040000057882 */ /* 0x000fe20000000000 */
[----:B------:R-:W-:Y:S01]  /*0960*/  USEL UR4, UR4, 0x1a0, UP3 ;  /* 0x000001a004047887 */ /* 0x000fe20009800000 */
[----:B------:R-:W-:Y:S01]  /*0970*/  UMOV UR8, 0x1 ;  /* 0x0000000100087882 */ /* 0x000fe20000000000 */
[----:B------:R-:W-:Y:S01]  /*0980*/  ELECT P0, URZ, PT ;  /* 0x0000000000ff782f */ /* 0x000fe20003800000 */
[----:B------:R-:W-:-:S04]  /*0990*/  UIADD3 UR8, UPT, UPT, -UR8, 0x100000, URZ ;  /* 0x0010000008087890 */ /* 0x000fc8000fffe1ff */
[----:B------:R-:W-:Y:S02]  /*09a0*/  USHF.L.U32 UR9, UR8, 0xb, URZ ;  /* 0x0000000b08097899 */ /* 0x000fe400080006ff */
[----:B------:R-:W-:Y:S02]  /*09b0*/  USHF.L.U32 UR8, UR8, 0x1, URZ ;  /* 0x0000000108087899 */ /* 0x000fe400080006ff */
[----:B-1----:R-:W-:Y:S02]  /*09c0*/  ULEA UR6, UR6, UR5, 0x18 ;  /* 0x0000000506067291 */ /* 0x002fe4000f8ec0ff */
[----:B------:R-:W-:-:S04]  /*09d0*/  UIADD3 UR4, UPT, UPT, -UR4, 0x100000, URZ ;  /* 0x0010000004047890 */ /* 0x000fc8000fffe1ff */
[----:B------:R-:W-:Y:S02]  /*09e0*/  USHF.L.U32 UR5, UR4, 0xb, URZ ;  /* 0x0000000b04057899 */ /* 0x000fe400080006ff */
[----:B------:R-:W-:Y:S01]  /*09f0*/  USHF.L.U32 UR4, UR4, 0x1, URZ ;  /* 0x0000000104047899 */ /* 0x000fe200080006ff */
[----:B------:R-:W1:Y:S03]  /*0a00*/  FENCE.VIEW.ASYNC.S ;  /* 0x00000000000073c6 */ /* 0x000e660000000000 */
[----:B-1----:R2:W1:Y:S08]  /*0a10*/  SYNCS.EXCH.64 URZ, [UR6+0x70], UR8 ;  /* 0x0000700806ff75b2 */ /* 0x0024700008000100 */
[----:B------:R2:W1:Y:S01]  /*0a20*/  SYNCS.EXCH.64 URZ, [UR6+0x80], UR4 ;  /* 0x0000800406ff75b2 */ /* 0x0004620008000100 */
[----:B------:R2:W1:Y:S01]  /*0a30*/  SYNCS.EXCH.64 URZ, [UR6+0x78], UR8 ;  /* 0x0000780806ff75b2 */ /* 0x0004620008000100 */
[----:B------:R2:W1:Y:S02]  /*0a40*/  SYNCS.EXCH.64 URZ, [UR6+0x88], UR4 ;  /* 0x0000880406ff75b2 */ /* 0x0004640008000100 */
[----:B--2---:R-:W-:Y:S01]  /*0a50*/  NOP ;  /* 0x0000000000007918 */ /* 0x004fe20000000000 */
.L_x_12:
        /* <DEDUP_REMOVED lines=26> */
.L_x_13:
[----:B------:R-:W2:Y:S01]  /*0c00*/  SHFL.IDX PT, R2, R54, RZ, 0x1f ;  /* 0x00001fff36027589 */ /* 0x000ea200000e0000 */
[----:B------:R-:W1:Y:S01]  /*0c10*/  S2UR UR54, SR_CgaCtaId ;  /* 0x00000000003679c3 */ /* 0x000e620000008800 */
[----:B------:R-:W-:Y:S01]  /*0c20*/  NOP ;  /* 0x0000000000007918 */ /* 0x000fe20000000000 */
[----:B--2---:R-:W-:-:S13]  /*0c30*/  ISETP.NE.AND P0, PT, R2, 0x3, PT ;  /* 0x000000030200780c */ /* 0x004fda0003f05270 */
[----:B-1----:R-:W-:Y:S05]  /*0c40*/  @P0 BRA `(.L_x_14) ;  /* 0x0000000000340947 */ /* 0x002fea0003800000 */
[----:B------:R-:W-:Y:S01]  /*0c50*/  UMOV UR4, 0x400 ;  /* 0x0000040000047882 */ /* 0x000fe20000000000 */
[----:B------:R-:W-:Y:S01]  /*0c60*/  UMOV UR6, 0x20 ;  /* 0x0000002000067882 */ /* 0x000fe20000000000 */
[----:B------:R-:W-:Y:S02]  /*0c70*/  ULEA UR4, UR54, UR4, 0x18 ;  /* 0x0000000436047291 */ /* 0x000fe4000f8ec0ff */
[----:B------:R-:W-:-:S04]  /*0c80*/  UIADD3 UR6, UPT, UPT, -UR6, 0x100000, URZ ;  /* 0x0010000006067890 */ /* 0x000fc8000fffe1ff */
[----:B------:R-:W-:Y:S02]  /*0c90*/  USHF.L.U32 UR7, UR6, 0xb, URZ ;  /* 0x0000000b06077899 */ /* 0x000fe400080006ff */
[----:B------:R-:W-:Y:S01]  /*0ca0*/  USHF.L.U32 UR6, UR6, 0x1, URZ ;  /* 0x0000000106067899 */ /* 0x000fe200080006ff */
[----:B------:R-:W-:Y:S01]  /*0cb0*/  ELECT P0, URZ, PT ;  /* 0x0000000000ff782f */ /* 0x000fe20003800000 */
[----:B------:R-:W1:Y:S10]  /*0cc0*/  FENCE.VIEW.ASYNC.S ;  /* 0x00000000000073c6 */ /* 0x000e740000000000 */
[----:B-1----:R1:W2:Y:S01]  /*0cd0*/  SYNCS.EXCH.64 URZ, [UR4+0xd0], UR6 ;  /* 0x0000d00604ff75b2 */ /* 0x0022a20008000100 */
[----:B------:R1:W1:Y:S01]  /*0ce0*/  SYNCS.EXCH.64 URZ, [UR4+0xe0], UR6 ;  /* 0x0000e00604ff75b2 */ /* 0x0002620008000100 */
[----:B------:R1:W1:Y:S01]  /*0cf0*/  SYNCS.EXCH.64 URZ, [UR4+0xd8], UR6 ;  /* 0x0000d80604ff75b2 */ /* 0x0002620008000100 */
[----:B------:R1:W1:Y:S01]  /*0d00*/  SYNCS.EXCH.64 URZ, [UR4+0xe8], UR6 ;  /* 0x0000e80604ff75b2 */ /* 0x0002620008000100 */
[----:B------:R-:W-:Y:S01]  /*0d10*/  NOP ;  /* 0x0000000000007918 */ /* 0x000fe20000000000 */
.L_x_14:
[----:B-1----:R-:W1:Y:S01]  /*0d20*/  LDCU UR4, c[0x0][0x36c] ;  /* 0x00006d80ff0477ac */ /* 0x002e620008000800 */
[----:B------:R-:W-:Y:S01]  /*0d30*/  ISETP.NE.OR P4, PT, R0, 0x2, !P4 ;  /* 0x000000020000780c */ /* 0x000fe20006785670 */
[----:B------:R-:W-:Y:S01]  /*0d40*/  NOP ;  /* 0x0000000000007918 */ /* 0x000fe20000000000 */
[----:B------:R-:W-:Y:S01]  /*0d50*/  LOP3.LUT R0, R65, 0x1f, RZ, 0xc0, !PT ;  /* 0x0000001f41007812 */ /* 0x000fe200078ec0ff */
[----:B------:R-:W-:Y:S02]  /*0d60*/  UISETP.NE.AND UP4, UPT, UR17, URZ, UPT ;  /* 0x000000ff1100728c */ /* 0x000fe4000bf85270 */
[----:B-1----:R-:W-:-:S09]  /*0d70*/  UISETP.EQ.U32.AND UP5, UPT, UR4, 0x1, UPT ;  /* 0x000000010400788c */ /* 0x002fd2000bfa2070 */
[----:B------:R-:W-:Y:S05]  /*0d80*/  BRA.U !UP5, `(.L_x_15) ;  /* 0x000000010d087547 */ /* 0x000fea000b800000 */
[----:B--234-:R-:W-:Y:S01]  /*0d90*/  UCGABAR_ARV ;  /* 0x00000000000079c7 */ /* 0x01cfe20008000000 */
[----:B------:R-:W-:Y:S05]  /*0da0*/  BRA `(.L_x_16) ;  /* 0x0000000000047947 */ /* 0x000fea0003800000 */
.L_x_15:
[----:B--234-:R-:W-:Y:S01]  /*0db0*/  NOP ;  /* 0x0000000000007918 */ /* 0x01cfe20000000000 */
.L_x_16:
[----:B------:R-:W1:Y:S01]  /*0dc0*/  S2UR UR8, SR_CTAID.X ;  /* 0x00000000000879c3 */ /* 0x000e620000002500 */
[----:B------:R-:W-:-:S05]  /*0dd0*/  CS2R.32 R56, SR_CgaSize ;  /* 0x0000000000387805 */ /* 0x000fca0000008a00 */
[----:B------:R-:W-:-:S05]  /*0de0*/  IMAD R56, R56, -0xa0, RZ ;  /* 0xffffff6038387824 */ /* 0x000fca00078e02ff */
[----:B------:R-:W-:-:S14]  /*0df0*/  R2UR UR5, R56 ;  /* 0x00000000380572ca */ /* 0x000fdc00000e0000 */
[----:B------:R-:W2:Y:S01]  /*0e00*/  LDCU UR5, c[0x0][UR5+0x2b0] ;  /* 0x00005600050577ac */ /* 0x000ea20008000800 */
[----:B------:R-:W-:-:S05]  /*0e10*/  CS2R.32 R56, SR_CgaSize ;  /* 0x0000000000387805 */ /* 0x000fca0000008a00 */
[----:B------:R-:W-:-:S05]  /*0e20*/  IMAD R56, R56, -0xa0, RZ ;  /* 0xffffff6038387824 */ /* 0x000fca00078e02ff */
[----:B------:R-:W-:-:S14]  /*0e30*/  R2UR UR4, R56 ;  /* 0x00000000380472ca */ /* 0x000fdc00000e0000 */
[----:B------:R-:W3:Y:S01]  /*0e40*/  LDCU UR4, c[0x0][UR4+0x2b4] ;  /* 0x00005680040477ac */ /* 0x000ee20008000800 */
[----:B------:R-:W4:Y:S01]  /*0e50*/  S2UR UR7, SR_CTAID.Y ;  /* 0x00000000000779c3 */ /* 0x000f220000002600 */
[----:B------:R-:W-:-:S05]  /*0e60*/  CS2R.32 R56, SR_CgaSize ;  /* 0x0000000000387805 */ /* 0x000fca0000008a00 */
[----:B------:R-:W-:-:S05]  /*0e70*/  IMAD R56, R56, -0xa0, RZ ;  /* 0xffffff6038387824 */ /* 0x000fca00078e02ff */
[----:B------:R-:W-:-:S14]  /*0e80*/  R2UR UR9, R56 ;  /* 0x00000000380972ca */ /* 0x000fdc00000e0000 */
[----:B------:R-:W3:Y:S01]  /*0e90*/  LDCU UR9, c[0x0][UR9+0x2a0] ;  /* 0x00005400090977ac */ /* 0x000ee20008000800 */
[----:B------:R-:W-:-:S05]  /*0ea0*/  CS2R.32 R56, SR_CgaSize ;  /* 0x0000000000387805 */ /* 0x000fca0000008a00 */
[----:B------:R-:W-:-:S05]  /*0eb0*/  IMAD R56, R56, -0xa0, RZ ;  /* 0xffffff6038387824 */ /* 0x000fca00078e02ff */
[----:B------:R-:W-:-:S14]  /*0ec0*/  R2UR UR10, R56 ;  /* 0x00000000380a72ca */ /* 0x000fdc00000e0000 */
[----:B------:R-:W3:Y:S01]  /*0ed0*/  LDCU UR10, c[0x0][UR10+0x2a4] ;  /* 0x000054800a0a77ac */ /* 0x000ee20008000800 */
[----:B------:R-:W3:Y:S01]  /*0ee0*/  S2UR UR60, SR_CTAID.Z ;  /* 0x00000000003c79c3 */ /* 0x000ee20000002700 */
[----:B------:R-:W3:Y:S01]  /*0ef0*/  LDCU UR21, c[0x0][0xb24] ;  /* 0x00016480ff1577ac */ /* 0x000ee20008000800 */
[----:B------:R-:W3:Y:S01]  /*0f00*/  LDCU UR39, c[0x0][0xb24] ;  /* 0x00016480ff2777ac */ /* 0x000ee20008000800 */
[----:B-1----:R-:W-:Y:S01]  /*0f10*/  I2FP.F32.U32 R3, UR8 ;  /* 0x0000000800037c45 */ /* 0x002fe20008201000 */
[----:B------:R-:W1:Y:S04]  /*0f20*/  LDCU UR27, c[0x0][0xb30] ;  /* 0x00016600ff1b77ac */ /* 0x000e680008000800 */
[----:B--2---:R-:W-:Y:S01]  /*0f30*/  FMUL R3, R3, UR5 ;  /* 0x0000000503037c20 */ /* 0x004fe20008400000 */
[----:B------:R-:W-:Y:S01]  /*0f40*/  USHF.L.U32 UR29, UR54, 0xa, URZ ;  /* 0x0000000a361d7899 */ /* 0x000fe200080006ff */
[----:B----4-:R-:W-:Y:S01]  /*0f50*/  I2FP.F32.U32 R2, UR7 ;  /* 0x0000000700027c45 */ /* 0x010fe20008201000 */
[----:B------:R-:W-:Y:S01]  /*0f60*/  UMOV UR16, UR8 ;  /* 0x0000000800107c82 */ /* 0x000fe20008000000 */
[----:B------:R-:W-:-:S02]  /*0f70*/  UMOV UR20, UR7 ;  /* 0x0000000700147c82 */ /* 0x000fc40008000000 */
[----:B------:R-:W2:Y:S01]  /*0f80*/  F2I.U32.TRUNC.NTZ R3, R3 ;  /* 0x0000000300037305 */ /* 0x000ea2000020f000 */
[----:B---3--:R-:W-:Y:S01]  /*0f90*/  UISETP.GE.AND UP2, UPT, UR21, 0x1, UPT ;  /* 0x000000011500788c */ /* 0x008fe2000bf46270 */
[----:B------:R-:W-:-:S06]  /*0fa0*/  FMUL R2, R2, UR4 ;  /* 0x0000000402027c20 */ /* 0x000fcc0008400000 */
[----:B------:R-:W3:Y:S01]  /*0fb0*/  F2I.U32.TRUNC.NTZ R2, R2 ;  /* 0x0000000200027305 */ /* 0x000ee2000020f000 */
[----:B--2---:R-:W-:Y:S02]  /*0fc0*/  R2UR UR4, R3 ;  /* 0x00000000030472ca */ /* 0x004fe400000e0000 */
[----:B---3--:R-:W-:Y:S02]  /*0fd0*/  R2UR UR6, R2 ;  /* 0x00000000020672ca */ /* 0x008fe400000e0000 */
[----:B------:R-:W-:-:S09]  /*0fe0*/  PRMT R2, RZ, 0x7610, R2 ;  /* 0x00007610ff027816 */ /* 0x000fd20000000002 */
[----:B------:R-:W-:-:S04]  /*0ff0*/  UIADD3 UR5, UPT, UPT, -UR4, URZ, URZ ;  /* 0x000000ff04057290 */ /* 0x000fc8000fffe1ff */
[----:B------:R-:W-:Y:S02]  /*1000*/  UIMAD UR5, UR9, UR5, UR8 ;  /* 0x00000005090572a4 */ /* 0x000fe4000f8e0208 */
[----:B------:R-:W-:-:S04]  /*1010*/  UIADD3 UR4, UPT, UPT, -UR6, URZ, URZ ;  /* 0x000000ff06047290 */ /* 0x000fc8000fffe1ff */
[----:B------:R-:W-:Y:S01]  /*1020*/  IMAD.U32 R56, RZ, RZ, UR5 ;  /* 0x00000005ff387e24 */ /* 0x000fe2000f8e00ff */
[----:B------:R-:W-:-:S06]  /*1030*/  UIMAD UR4, UR10, UR4, UR7 ;  /* 0x000000040a0472a4 */ /* 0x000fcc000f8e0207 */
[----:B------:R-:W-:Y:S01]  /*1040*/  IMAD.U32 R55, RZ, RZ, UR4 ;  /* 0x00000004ff377e24 */ /* 0x000fe2000f8e00ff */
[----:B-1----:R-:W-:Y:S06]  /*1050*/  BRA.U UP4, `(.L_x_17) ;  /* 0x00000001042c7547 */ /* 0x002fec000b800000 */
[----:B------:R-:W-:Y:S02]  /*1060*/  R2UR UR5, R55 ;  /* 0x00000000370572ca */ /* 0x000fe400000e0000 */
[----:B------:R-:W-:-:S11]  /*1070*/  R2UR UR4, R56 ;  /* 0x00000000380472ca */ /* 0x000fd600000e0000 */
[----:B------:R-:W-:Y:S02]  /*1080*/  UISETP.NE.AND UP0, UPT, UR5, URZ, UPT ;  /* 0x000000ff0500728c */ /* 0x000fe4000bf05270 */
[----:B------:R-:W-:Y:S02]  /*1090*/  UISETP.NE.AND UP1, UPT, UR5, 0x1, UPT ;  /* 0x000000010500788c */ /* 0x000fe4000bf25270 */
[----:B------:R-:W-:-:S04]  /*10a0*/  UISETP.EQ.OR UP0, UPT, UR4, URZ, !UP0 ;  /* 0x000000ff0400728c */ /* 0x000fc8000c702670 */
[----:B------:R-:W-:Y:S02]  /*10b0*/  USEL UR5, URZ, 0x1, !UP0 ;  /* 0x00000001ff057887 */ /* 0x000fe4000c000000 */
[----:B------:R-:W-:Y:S02]  /*10c0*/  UISETP.NE.AND UP0, UPT, UR4, URZ, UPT ;  /* 0x000000ff0400728c */ /* 0x000fe4000bf05270 */
[----:B------:R-:W-:-:S04]  /*10d0*/  USEL UR4, URZ, 0x2, UP1 ;  /* 0x00000002ff047887 */ /* 0x000fc80008800000 */
[----:B------:R-:W-:-:S04]  /*10e0*/  USEL UR4, UR4, 0x2, UP0 ;  /* 0x0000000204047887 */ /* 0x000fc80008000000 */
[----:B------:R-:W-:-:S06]  /*10f0*/  UIADD3 UR4, UPT, UPT, UR5, UR4, URZ ;  /* 0x0000000405047290 */ /* 0x000fcc000fffe0ff */
[----:B------:R-:W-:Y:S02]  /*1100*/  IMAD.U32 R2, RZ, RZ, UR4 ;  /* 0x00000004ff027e24 */ /* 0x000fe4000f8e00ff */
.L_x_17:
[----:B------:R-:W-:Y:S05]  /*1110*/  BRA.U !UP2, `(.L_x_18) ;  /* 0x000000010ad47547 */ /* 0x000fea000b800000 */
[----:B------:R-:W1:Y:S01]  /*1120*/  LDCU.128 UR12, c[0x0][0xb10] ;  /* 0x00016200ff0c77ac */ /* 0x000e620008000c00 */
[----:B------:R-:W2:Y:S01]  /*1130*/  LDCU UR6, c[0x0][0x370] ;  /* 0x00006e00ff0677ac */ /* 0x000ea20008000800 */
[----:B------:R-:W3:Y:S01]  /*1140*/  LDCU UR5, c[0x0][0x374] ;  /* 0x00006e80ff0577ac */ /* 0x000ee20008000800 */
[----:B------:R-:W4:Y:S01]  /*1150*/  LDCU UR26, c[0x0][0xb0c] ;  /* 0x00016180ff1a77ac */ /* 0x000f220008000800 */
[----:B------:R-:W4:Y:S01]  /*1160*/  LDCU UR4, c[0x0][0xb20] ;  /* 0x00016400ff0477ac */ /* 0x000f220008000800 */
[----:B------:R-:W4:Y:S01]  /*1170*/  LDCU.64 UR8, c[0x0][0xb28] ;  /* 0x00016500ff0877ac */ /* 0x000f220008000a00 */
[----:B-1----:R-:W-:Y:S02]  /*1180*/  UISETP.NE.AND UP0, UPT, UR14, 0x1, UPT ;  /* 0x000000010e00788c */ /* 0x002fe4000bf05270 */
[----:B---3--:R-:W-:Y:S02]  /*1190*/  UIMAD.WIDE.U32 UR10, UR5, UR15, URZ ;  /* 0x0000000f050a72a5 */ /* 0x008fe4000f8e00ff */
[----:B--2---:R-:W-:-:S02]  /*11a0*/  UIMAD.WIDE.U32 UR22, UR6, UR12, URZ ;  /* 0x0000000c061672a5 */ /* 0x004fc4000f8e00ff */
[----:B----4-:R-:W-:Y:S02]  /*11b0*/  UISETP.NE.AND UP1, UPT, UR26, 0x1, UPT ;  /* 0x000000011a00788c */ /* 0x010fe4000bf25270 */
[----:B------:R-:W-:Y:S01]  /*11c0*/  UISETP.NE.AND UP2, UPT, UR21, 0x1, UPT ;  /* 0x000000011500788c */ /* 0x000fe2000bf45270 */
[----:B------:R-:W-:Y:S02]  /*11d0*/  UMOV UR10, UR11 ;  /* 0x0000000b000a7c82 */ /* 0x000fe40008000000 */
[----:B------:R-:W-:Y:S01]  /*11e0*/  UMOV UR22, UR23 ;  /* 0x0000001700167c82 */ /* 0x000fe20008000000 */
[----:B------:R-:W-:Y:S02]  /*11f0*/  @UP0 USHF.R.U32.HI UR5, URZ, UR4, UR10 ;  /* 0x00000004ff050299 */ /* 0x000fe4000801160a */
[----:B------:R-:W-:Y:S02]  /*1200*/  UIMAD.WIDE.U32 UR24, UR20, UR15, URZ ;  /* 0x0000000f141872a5 */ /* 0x000fe4000f8e00ff */
[----:B------:R-:W-:-:S02]  /*1210*/  UIMAD.WIDE.U32 UR10, UR5, UR8, URZ ;  /* 0x00000008050a72a5 */ /* 0x000fc4000f8e00ff */
[----:B------:R-:W-:Y:S02]  /*1220*/  @UP1 USHF.R.U32.HI UR6, URZ, UR13, UR22 ;  /* 0x0000000dff061299 */ /* 0x000fe40008011616 */
[----:B------:R-:W-:Y:S02]  /*1230*/  UIMAD.WIDE.U32 UR18, UR16, UR12, URZ ;  /* 0x0000000c101272a5 */ /* 0x000fe4000f8e00ff */
[----:B------:R-:W-:Y:S01]  /*1240*/  UIMAD.WIDE.U32 UR22, UR6, UR8, URZ ;  /* 0x00000008061672a5 */ /* 0x000fe2000f8e00ff */
[----:B------:R-:W-:Y:S01]  /*1250*/  UMOV UR24, UR25 ;  /* 0x0000001900187c82 */ /* 0x000fe20008000000 */
[----:B------:R-:W-:Y:S01]  /*1260*/  UMOV UR10, UR11 ;  /* 0x0000000b000a7c82 */ /* 0x000fe20008000000 */
[----:B------:R-:W-:Y:S02]  /*1270*/  USHF.R.U32.HI UR24, URZ, UR4, UR24 ;  /* 0x00000004ff187299 */ /* 0x000fe40008011618 */
[----:B------:R-:W-:Y:S02]  /*1280*/  @UP2 USHF.R.U32.HI UR5, URZ, UR9, UR10 ;  /* 0x00000009ff052299 */ /* 0x000fe4000801160a */
[----:B------:R-:W-:Y:S01]  /*1290*/  UMOV UR7, UR23 ;  /* 0x0000001700077c82 */ /* 0x000fe20008000000 */
[----:B------:R-:W-:Y:S01]  /*12a0*/  UMOV UR18, UR19 ;  /* 0x0000001300127c82 */ /* 0x000fe20008000000 */
[----:B------:R-:W-:-:S02]  /*12b0*/  @UP2 USHF.R.U32.HI UR6, URZ, UR9, UR7 ;  /* 0x00000009ff062299 */ /* 0x000fc40008011607 */
[----:B------:R-:W-:Y:S02]  /*12c0*/  USHF.R.U32.HI UR13, URZ, UR13, UR18 ;  /* 0x0000000dff0d7299 */ /* 0x000fe40008011612 */
[----:B------:R-:W-:Y:S02]  /*12d0*/  USEL UR4, UR20, UR24, !UP0 ;  /* 0x0000001814047287 */ /* 0x000fe4000c000000 */
[----:B------:R-:W-:Y:S02]  /*12e0*/  UIMAD UR7, UR5, UR21, URZ ;  /* 0x00000015050772a4 */ /* 0x000fe4000f8e02ff */
[----:B------:R-:W-:Y:S02]  /*12f0*/  USEL UR5, UR16, UR13, !UP1 ;  /* 0x0000000d10057287 */ /* 0x000fe4000c800000 */
[----:B------:R-:W-:Y:S02]  /*1300*/  UIMAD UR12, UR6, UR21, URZ ;  /* 0x00000015060c72a4 */ /* 0x000fe4000f8e02ff */
[----:B------:R-:W-:-:S02]  /*1310*/  UISETP.GE.AND UP0, UPT, UR4, UR7, UPT ;  /* 0x000000070400728c */ /* 0x000fc4000bf06270 */
[----:B------:R-:W-:Y:S02]  /*1320*/  UIMAD.WIDE.U32 UR10, UR4, UR8, URZ ;  /* 0x00000008040a72a5 */ /* 0x000fe4000f8e00ff */
[----:B------:R-:W-:Y:S02]  /*1330*/  UISETP.GE.OR UP0, UPT, UR5, UR12, UP0 ;  /* 0x0000000c0500728c */ /* 0x000fe40008706670 */
[----:B------:R-:W-:Y:S02]  /*1340*/  UIMAD.WIDE.U32 UR12, UR5, UR8, URZ ;  /* 0x00000008050c72a5 */ /* 0x000fe4000f8e00ff */
[----:B------:R-:W-:Y:S01]  /*1350*/  UIADD3 UR10, UPT, UPT, -UR4, URZ, URZ ;  /* 0x000000ff040a7290 */ /* 0x000fe2000fffe1ff */
[----:B------:R-:W-:Y:S01]  /*1360*/  UMOV UR8, UR11 ;  /* 0x0000000b00087c82 */ /* 0x000fe20008000000 */
[----:B------:R-:W-:Y:S02]  /*1370*/  UIADD3 UR11, UPT, UPT, -UR5, URZ, URZ ;  /* 0x000000ff050b7290 */ /* 0x000fe4000fffe1ff */
[----:B------:R-:W-:-:S03]  /*1380*/  USHF.R.U32.HI UR8, URZ, UR9, UR8 ;  /* 0x00000009ff087299 */ /* 0x000fc60008011608 */
[----:B------:R-:W-:Y:S01]  /*1390*/  @!UP0 UMOV UR7, UR13 ;  /* 0x0000000d00078c82 */ /* 0x000fe20008000000 */
[----:B------:R-:W-:Y:S02]  /*13a0*/  UIMAD UR20, UR14, UR10, UR20 ;  /* 0x0000000a0e1472a4 */ /* 0x000fe4000f8e0214 */
[----:B------:R-:W-:Y:S02]  /*13b0*/  USEL UR8, UR4, UR8, !UP2 ;  /* 0x0000000804087287 */ /* 0x000fe4000d000000 */
[----:B------:R-:W-:Y:S02]  /*13c0*/  @!UP0 USHF.R.U32.HI UR7, URZ, UR9, UR7 ;  /* 0x00000009ff078299 */ /* 0x000fe40008011607 */
[----:B------:R-:W-:Y:S02]  /*13d0*/  UIADD3 UR9, UPT, UPT, -UR8, URZ, URZ ;  /* 0x000000ff08097290 */ /* 0x000fe4000fffe1ff */
[----:B------:R-:W-:Y:S02]  /*13e0*/  @!UP0 USEL UR7, UR5, UR7, !UP2 ;  /* 0x0000000705078287 */ /* 0x000fe4000d000000 */
[----:B------:R-:W-:-:S02]  /*13f0*/  UIMAD UR9, UR21, UR9, UR4 ;  /* 0x00000009150972a4 */ /* 0x000fc4000f8e0204 */
[----:B------:R-:W-:Y:S02]  /*1400*/  @!UP0 UIADD3 UR8, UPT, UPT, UR8, -UR7, URZ ;  /* 0x8000000708088290 */ /* 0x000fe4000fffe0ff */
[----:B------:R-:W-:Y:S02]  /*1410*/  @!UP0 UIMAD UR6, UR9, UR6, UR7 ;  /* 0x00000006090682a4 */ /* 0x000fe4000f8e0207 */
[----:B------:R-:W-:Y:S02]  /*1420*/  @!UP0 UIMAD UR4, UR8, UR21, UR5 ;  /* 0x00000015080482a4 */ /* 0x000fe4000f8e0205 */
[----:B------:R-:W-:Y:S02]  /*1430*/  UIMAD UR16, UR26, UR11, UR16 ;  /* 0x0000000b1a1072a4 */ /* 0x000fe4000f8e0210 */
[----:B------:R-:W-:Y:S01]  /*1440*/  UIMAD UR20, UR4, UR14, UR20 ;  /* 0x0000000e041472a4 */ /* 0x000fe2000f8e0214 */
[----:B------:R-:W-:Y:S02]  /*1450*/  @!UP0 UMOV UR5, UR6 ;  /* 0x0000000600058c82 */ /* 0x000fe40008000000 */
[----:B------:R-:W-:-:S12]  /*1460*/  UIMAD UR16, UR5, UR26, UR16 ;  /* 0x0000001a051072a4 */ /* 0x000fd8000f8e0210 */
.L_x_18:
[----:B------:R-:W-:Y:S02]  /*1470*/  UISETP.NE.AND UP1, UPT, UR27, 0x1, UPT ;  /* 0x000000011b00788c */ /* 0x000fe4000bf25270 */
[----:B------:R-:W-:Y:S02]  /*1480*/  UISETP.NE.AND UP0, UPT, UR17, 0x2, UPT ;  /* 0x000000021100788c */ /* 0x000fe4000bf05270 */
[----:B------:R-:W-:-:S05]  /*1490*/  ULOP3.LUT UR29, UR29, 0x400, URZ, 0xc0, !UPT ;  /* 0x000004001d1d7892 */ /* 0x000fca000f8ec0ff */
[----:B------:R-:W-:Y:S07]  /*14a0*/  BRA.U UP1, `(.L_x_19) ;  /* 0x0000000101447547 */ /* 0x000fee000b800000 */
[----:B------:R-:W1:Y:S01]  /*14b0*/  LDCU.128 UR8, c[0x0][0xb10] ;  /* 0x00016200ff0877ac */ /* 0x000e620008000c00 */
[----:B------:R-:W2:Y:S01]  /*14c0*/  LDCU UR12, c[0x0][0xb0c] ;  /* 0x00016180ff0c77ac */ /* 0x000ea20008000800 */
[----:B------:R-:W3:Y:S01]  /*14d0*/  LDCU UR13, c[0x0][0xb20] ;  /* 0x00016400ff0d77ac */ /* 0x000ee20008000800 */
[----:B-1----:R-:W-:Y:S02]  /*14e0*/  UIMAD.WIDE.U32 UR6, UR16, UR8, URZ ;  /* 0x00000008100672a5 */ /* 0x002fe4000f8e00ff */
[----:B------:R-:W-:Y:S02]  /*14f0*/  UIMAD.WIDE.U32 UR4, UR20, UR11, URZ ;  /* 0x0000000b140472a5 */ /* 0x000fe4000f8e00ff */
[----:B--2---:R-:W-:Y:S02]  /*1500*/  UISETP.NE.AND UP2, UPT, UR12, 0x1, UPT ;  /* 0x000000010c00788c */ /* 0x004fe4000bf45270 */
[----:B------:R-:W-:Y:S01]  /*1510*/  UISETP.NE.AND UP1, UPT, UR10, 0x1, UPT ;  /* 0x000000010a00788c */ /* 0x000fe2000bf25270 */
[----:B------:R-:W-:-:S02]  /*1520*/  UMOV UR6, UR7 ;  /* 0x0000000700067c82 */ /* 0x000fc40008000000 */
[----:B------:R-:W-:Y:S01]  /*1530*/  UMOV UR4, UR5 ;  /* 0x0000000500047c82 */ /* 0x000fe20008000000 */
[----:B------:R-:W-:Y:S02]  /*1540*/  USHF.R.U32.HI UR6, URZ, UR9, UR6 ;  /* 0x00000009ff067299 */ /* 0x000fe40008011606 */
[----:B---3--:R-:W-:Y:S02]  /*1550*/  USHF.R.U32.HI UR4, URZ, UR13, UR4 ;  /* 0x0000000dff047299 */ /* 0x008fe40008011604 */
[----:B------:R-:W-:Y:S02]  /*1560*/  USEL UR5, UR16, UR6, !UP2 ;  /* 0x0000000610057287 */ /* 0x000fe4000d000000 */
[----:B------:R-:W-:-:S04]  /*1570*/  USEL UR4, UR20, UR4, !UP1 ;  /* 0x0000000414047287 */ /* 0x000fc8000c800000 */
[----:B------:R-:W-:Y:S02]  /*1580*/  UIADD3 UR6, UPT, UPT, UR5, -UR4, URZ ;  /* 0x8000000405067290 */ /* 0x000fe4000fffe0ff */
[----:B------:R-:W-:Y:S02]  /*1590*/  UIADD3 UR4, UPT, UPT, -UR5, UR4, URZ ;  /* 0x0000000405047290 */ /* 0x000fe4000fffe1ff */
[----:B------:R-:W-:Y:S02]  /*15a0*/  UIMAD UR20, UR6, UR10, UR20 ;  /* 0x0000000a061472a4 */ /* 0x000fe4000f8e0214 */
[----:B------:R-:W-:-:S12]  /*15b0*/  UIMAD UR16, UR4, UR12, UR16 ;  /* 0x0000000c041072a4 */ /* 0x000fd8000f8e0210 */
.L_x_19:
[----:B------:R-:W-:Y:S05]  /*15c0*/  BRA.U !UP5, `(.L_x_20) ;  /* 0x000000010d0c7547 */ /* 0x000fea000b800000 */
[----:B------:R-:W-:Y:S01]  /*15d0*/  UCGABAR_WAIT ;  /* 0x0000000000007dc7 */ /* 0x000fe20008000000 */
[----:B------:R-:W-:Y:S01]  /*15e0*/  CCTL.IVALL ;  /* 0x00000000ff00798f */ /* 0x000fe20002000000 */
[----:B------:R-:W-:Y:S05]  /*15f0*/  BRA `(.L_x_21) ;  /* 0x0000000000047947 */ /* 0x000fea0003800000 */
.L_x_20:
[----:B------:R-:W-:Y:S06]  /*1600*/  BAR.SYNC.DEFER_BLOCKING 0x0 ;  /* 0x0000000000007b1d */ /* 0x000fec0000010000 */
.L_x_21:
[----:B------:R-:W-:Y:S05]  /*1610*/  BRA.U UP0, `(.L_x_22) ;  /* 0x0000001500ac7547 */ /* 0x000fea000b800000 */
[----:B------:R-:W1:Y:S01]  /*1620*/  LDCU UR6, c[0x0][0x38c] ;  /* 0x00007180ff0677ac */ /* 0x000e620008000800 */
[----:B------:R-:W-:Y:S01]  /*1630*/  PLOP3.LUT P2, PT, PT, PT, UP3, 0x80, 0x8 ;  /* 0x000000000008781c */ /* 0x000fe20003f4f038 */
[----:B------:R-:W-:Y:S01]  /*1640*/  IMAD.MOV.U32 R12, RZ, RZ, 0x1 ;  /* 0x00000001ff0c7424 */ /* 0x000fe200078e00ff */
[----:B------:R-:W-:Y:S01]  /*1650*/  ISETP.EQ.OR P3, PT, R0, RZ, P4 ;  /* 0x000000ff0000720c */ /* 0x000fe20002762670 */
[----:B------:R-:W-:Y:S01]  /*1660*/  UISETP.NE.AND UP1, UPT, UR17, URZ, UPT ;  /* 0x000000ff1100728c */ /* 0x000fe2000bf25270 */
[----:B------:R-:W-:Y:S02]  /*1670*/  PLOP3.LUT P2, PT, P2, PT, PT, 0x8, 0x80 ;  /* 0x000000000080781c */ /* 0x000fe4000174e170 */
[----:B------:R-:W-:Y:S01]  /*1680*/  CS2R R10, SRZ ;  /* 0x00000000000a7805 */ /* 0x000fe2000001ff00 */
[----:B------:R-:W-:Y:S01]  /*1690*/  IMAD.MOV.U32 R9, RZ, RZ, RZ ;  /* 0x000000ffff097224 */ /* 0x000fe200078e00ff */
[----:B------:R-:W2:Y:S01]  /*16a0*/  LDCU UR61, c[0x0][0x370] ;  /* 0x00006e00ff3d77ac */ /* 0x000ea20008000800 */
[----:B------:R-:W-:Y:S01]  /*16b0*/  IMAD.MOV.U32 R8, RZ, RZ, 0x1 ;  /* 0x00000001ff087424 */ /* 0x000fe200078e00ff */
[----:B------:R-:W3:Y:S01]  /*16c0*/  LDCU.64 UR46, c[0x0][0x348] ;  /* 0x00006900ff2e77ac */ /* 0x000ee20008000a00 */
[----:B------:R-:W-:-:S02]  /*16d0*/  USHF.R.U32.HI UR65, URZ, 0x5, UR29 ;  /* 0x00000005ff417899 */ /* 0x000fc4000801161d */
[----:B-1----:R-:W-:Y:S02]  /*16e0*/  UIADD3 UR5, UPT, UPT, UR6, 0x7f, URZ ;  /* 0x0000007f06057890 */ /* 0x002fe4000fffe0ff */
[----:B------:R-:W-:Y:S02]  /*16f0*/  UIADD3 UR66, UPT, UPT, UR6, 0xfe, URZ ;  /* 0x000000fe06427890 */ /* 0x000fe4000fffe0ff */
[----:B------:R-:W-:Y:S01]  /*1700*/  USHF.R.S32.HI UR4, URZ, 0x1f, UR5 ;  /* 0x0000001fff047899 */ /* 0x000fe20008011405 */
[----:B------:R-:W1:Y:S03]  /*1710*/  LDCU UR55, c[0x0][0x374] ;  /* 0x00006e80ff3777ac */ /* 0x000e660008000800 */
[----:B------:R-:W-:Y:S02]  /*1720*/  ULEA.HI UR4, UR4, UR5, URZ, 0x7 ;  /* 0x0000000504047291 */ /* 0x000fe4000f8f38ff */
[----:B------:R-:W-:-:S02]  /*1730*/  USEL UR38, UR45, 0x2, UP1 ;  /* 0x000000022d267887 */ /* 0x000fc40008800000 */
[----:B------:R-:W-:Y:S02]  /*1740*/  USHF.R.S32.HI UR63, URZ, 0x7, UR4 ;  /* 0x00000007ff3f7899 */ /* 0x000fe40008011404 */
[----:B------:R-:W-:Y:S02]  /*1750*/  UIADD3 UR4, UPT, UPT, UR6, -0x1, URZ ;  /* 0xffffffff06047890 */ /* 0x000fe4000fffe0ff */
[----:B------:R-:W-:Y:S02]  /*1760*/  UISETP.LT.U32.AND UP0, UPT, UR63, 0x2, UPT ;  /* 0x000000023f00788c */ /* 0x000fe4000bf01070 */
[----:B------:R-:W-:Y:S02]  /*1770*/  UISETP.GE.U32.AND UP2, UPT, UR4, -0xff, UPT ;  /* 0xffffff010400788c */ /* 0x000fe4000bf46070 */
[----:B------:R-:W-:Y:S01]  /*1780*/  USEL UR62, UR63, 0x2, UP0 ;  /* 0x000000023f3e7887 */ /* 0x000fe20008000000 */
[----:B------:R-:W-:-:S03]  /*1790*/  UMOV UR23, URZ ;  /* 0x000000ff00177c82 */ /* 0x000fc60008000000 */
[----:B------:R-:W-:Y:S02]  /*17a0*/  UIADD3 UR37, UPT, UPT, UR62, -0x1, URZ ;  /* 0xffffffff3e257890 */ /* 0x000fe4000fffe0ff */
[----:B------:R-:W-:-:S03]  /*17b0*/  UIADD3 UR64, UPT, UPT, UR63, -UR62, URZ ;  /* 0x8000003e3f407290 */ /* 0x000fc6000fffe0ff */
[----:B------:R-:W-:-:S04]  /*17c0*/  @UP2 UIADD3 UR37, UPT, UPT, UR62, URZ, URZ ;  /* 0x000000ff3e252290 */ /* 0x000fc8000fffe0ff */
[----:B-123--:R-:W-:-:S12]  /*17d0*/  UIADD3 UR37, UPT, UPT, UR37, 0x1, URZ ;  /* 0x0000000125257890 */ /* 0x00efd8000fffe0ff */
.L_x_46:
[----:B------:R-:W-:Y:S01]  /*17e0*/  UISETP.NE.AND UP0, UPT, UR54, URZ, UPT ;  /* 0x000000ff3600728c */ /* 0x000fe2000bf05270 */
[----:B------:R-:W1:Y:S08]  /*17f0*/  S2UR UR54, SR_CgaCtaId ;  /* 0x00000000003679c3 */ /* 0x000e700000008800 */
[----:B---3--:R-:W-:Y:S05]  /*1800*/  BRA.U UP0, `(.L_x_23) ;  /* 0x0000000100347547 */ /* 0x008fea000b800000 */
[----:B------:R-:W2:Y:S01]  /*1810*/  S2R R0, SR_CgaCtaId ;  /* 0x0000000000007919 */ /* 0x000ea20000008800 */
[----:B------:R-:W-:-:S04]  /*1820*/  MOV R2, 0x400 ;  /* 0x0000040000027802 */ /* 0x000fc80000000f00 */
[----:B--2---:R-:W-:Y:S02]  /*1830*/  LEA R0, R0, R2, 0x18 ;  /* 0x0000000200007211 */ /* 0x004fe400078ec0ff */
[----:B------:R-:W-:-:S03]  /*1840*/  SHF.L.U32 R2, R8, 0x1f, RZ ;  /* 0x0000001f08027819 */ /* 0x000fc600000006ff */
[----:B------:R-:W-:-:S04]  /*1850*/  IMAD R0, R9, 0x8, R0 ;  /* 0x0000000809007824 */ /* 0x000fc800078e0200 */
[----:B------:R-:W2:Y:S02]  /*1860*/  SYNCS.PHASECHK.TRANS64.TRYWAIT P0, [R0+URZ+0xe0], R2 ;  /* 0x0000e002000075a7 */ /* 0x000ea400080011ff */
[----:B--2---:R-:W-:Y:S05]  /*1870*/  @!P0 BRA `(.L_x_24) ;  /* 0x0000007800648947 */ /* 0x004fea0003800000 */
.L_x_140:
[----:B------:R-:W-:Y:S01]  /*1880*/  VIADD R9, R9, 0x1 ;  /* 0x0000000109097836 */ /* 0x000fe20000000000 */
[----:B------:R2:W-:Y:S04]  /*1890*/  SYNCS.ARRIVE.TRANS64.A1T0 RZ, [R0+URZ+0xd0], RZ ;  /* 0x0000d0ff00ff79a7 */ /* 0x0005e800081000ff */
[----:B------:R-:W-:-:S04]  /*18a0*/  ISETP.NE.AND P0, PT, R9, 0x2, PT ;  /* 0x000000020900780c */ /* 0x000fc80003f05270 */
[----:B------:R-:W-:Y:S02]  /*18b0*/  SEL R9, R9, RZ, P0 ;  /* 0x000000ff09097207 */ /* 0x000fe40000000000 */
[----:B--2---:R-:W-:-:S04]  /*18c0*/  SEL R0, RZ, 0x1, P0 ;  /* 0x00000001ff007807 */ /* 0x004fc80000000000 */
[----:B------:R-:W-:-:S07]  /*18d0*/  LOP3.LUT R8, R8, R0, RZ, 0x3c, !PT ;  /* 0x0000000008087212 */ /* 0x000fce00078e3cff */
.L_x_23:
[----:B------:R-:W-:Y:S01]  /*18e0*/  UMOV UR21, 0x400 ;  /* 0x0000040000157882 */ /* 0x000fe20000000000 */
[----:B------:R-:W-:Y:S01]  /*18f0*/  SHF.L.U32 R0, R12, 0x1f, RZ ;  /* 0x0000001f0c007819 */ /* 0x000fe200000006ff */
[----:B-1----:R-:W-:Y:S02]  /*1900*/  ULEA UR21, UR54, UR21, 0x18 ;  /* 0x0000001536157291 */ /* 0x002fe4000f8ec0ff */
[----:B------:R-:W-:Y:S02]  /*1910*/  UISETP.GE.U32.AND UP0, UPT, UR66, 0xff, UPT ;  /* 0x000000ff4200788c */ /* 0x000fe4000bf06070 */
[----:B------:R-:W-:Y:S02]  /*1920*/  ULEA UR4, UR23, UR21, 0x3 ;  /* 0x0000001517047291 */ /* 0x000fe4000f8e18ff */
[----:B------:R-:W-:Y:S02]  /*1930*/  USHF.L.U32 UR27, UR20, 0x7, URZ ;  /* 0x00000007141b7899 */ /* 0x000fe400080006ff */
[----:B------:R-:W-:Y:S01]  /*1940*/  ULEA UR59, UR16, UR65, 0x6 ;  /* 0x00000041103b7291 */ /* 0x000fe2000f8e30ff */
[----:B------:R-:W-:-:S04]  /*1950*/  UMOV UR13, URZ ;  /* 0x000000ff000d7c82 */ /* 0x000fc80008000000 */
[----:B------:R1:W2:Y:S01]  /*1960*/  SYNCS.PHASECHK.TRANS64.TRYWAIT P1, [UR4+0x10], R0 ;  /* 0x00001000ff0075a7 */ /* 0x0002a20008021104 */
[----:B------:R-:W-:Y:S06]  /*1970*/  BRA.U !UP0, `(.L_x_25) ;  /* 0x0000000508587547 */ /* 0x000fec000b800000 */
[----:B------:R-:W-:Y:S01]  /*1980*/  UMOV UR22, URZ ;  /* 0x000000ff00167c82 */ /* 0x000fe20008000000 */
[----:B------:R-:W-:-:S05]  /*1990*/  UMOV UR6, UR23 ;  /* 0x0000001700067c82 */ /* 0x000fca0008000000 */
.L_x_33:
[----:B------:R-:W-:Y:S01]  /*19a0*/  ULEA UR57, UR6, UR21, 0x3 ;  /* 0x0000001506397291 */ /* 0x000fe2000f8e18ff */
[----:B--2---:R-:W-:Y:S01]  /*19b0*/  @!P4 MOV R2, 0x18000 ;  /* 0x000180000002c802 */ /* 0x004fe20000000f00 */
[----:B--23--:R-:W-:Y:S10]  /*19c0*/  @P1 BRA `(.L_x_26) ;  /* 0x00000000000c1947 */ /* 0x00cff40003800000 */
[----:B------:R-:W-:-:S04]  /*19d0*/  SHF.L.U32 R3, R12, 0x1f, RZ ;  /* 0x0000001f0c037819 */ /* 0x000fc800000006ff */
[----:B------:R-:W2:Y:S02]  /*19e0*/  SYNCS.PHASECHK.TRANS64.TRYWAIT P0, [UR57+0x10], R3 ;  /* 0x00001003ff0075a7 */ /* 0x000ea40008001139 */
[----:B--2---:R-:W-:Y:S05]  /*19f0*/  @!P0 BRA `(.L_x_27) ;  /* 0x0000007800188947 */ /* 0x004fea0003800000 */
.L_x_26:
[----:B------:R2:W-:Y:S01]  /*1a00*/  @!P4 SYNCS.ARRIVE.TRANS64 RZ, [UR57], R2 ;  /* 0x00000002ffffc9a7 */ /* 0x0005e20008000039 */
[----:B------:R-:W-:-:S04]  /*1a10*/  ULOP3.LUT UR4, UR38, 0x2, URZ, 0xfc, !UPT ;  /* 0x0000000226047892 */ /* 0x000fc8000f8efcff */
[----:B------:R-:W-:-:S09]  /*1a20*/  UISETP.NE.AND UP0, UPT, UR4, 0x2, UPT ;  /* 0x000000020400788c */ /* 0x000fd2000bf05270 */
[----:B------:R-:W-:Y:S05]  /*1a30*/  BRA.U UP0, `(.L_x_28) ;  /* 0x0000000100047547 */ /* 0x000fea000b800000 */
[----:B------:R-:W-:Y:S05]  /*1a40*/  BPT.TRAP 0x1 ;  /* 0x000000040000795c */ /* 0x000fea0000300000 */
.L_x_28:
[----:B------:R-:W-:Y:S04]  /*1a50*/  BSSY.RECONVERGENT B0, `(.L_x_29) ;  /* 0x0000003000007945 */ /* 0x000fe80003800200 */
[----:B------:R-:W-:Y:S05]  /*1a60*/  @P3 BRA `(.L_x_30) ;  /* 0x0000000000043947 */ /* 0x000fea0003800000 */
[----:B------:R-:W-:Y:S05]  /*1a70*/  BPT.TRAP 0x1 ;  /* 0x000000040000795c */ /* 0x000fea0000300000 */
.L_x_30:
[----:B------:R-:W-:Y:S05]  /*1a80*/  BSYNC.RECONVERGENT B0 ;  /* 0x0000000000007941 */ /* 0x000fea0003800200 */
.L_x_29:
[----:B------:R-:W-:Y:S01]  /*1a90*/  UIADD3 UR4, UPT, UPT, UR6, 0x1, URZ ;  /* 0x0000000106047890 */ /* 0x000fe2000fffe0ff */
[----:B------:R-:W-:Y:S01]  /*1aa0*/  BSSY.RECONVERGENT B0, `(.L_x_31) ;  /* 0x000003e000007945 */ /* 0x000fe20003800200 */
[----:B------:R-:W-:Y:S02]  /*1ab0*/  ELECT P0, URZ, PT ;  /* 0x0000000000ff782f */ /* 0x000fe40003800000 */
[----:B------:R-:W-:-:S04]  /*1ac0*/  UISETP.NE.AND UP0, UPT, UR4, 0x2, UPT ;  /* 0x000000020400788c */ /* 0x000fc8000bf05270 */
[----:B------:R-:W-:Y:S02]  /*1ad0*/  USEL UR5, URZ, 0x1, UP0 ;  /* 0x00000001ff057887 */ /* 0x000fe40008000000 */
[----:B------:R-:W-:-:S04]  /*1ae0*/  USEL UR23, UR4, URZ, UP0 ;  /* 0x000000ff04177287 */ /* 0x000fc80008000000 */
[----:B------:R-:W-:Y:S01]  /*1af0*/  ULEA UR4, UR23, UR21, 0x3 ;  /* 0x0000001517047291 */ /* 0x000fe2000f8e18ff */
[----:B------:R-:W-:-:S04]  /*1b00*/  LOP3.LUT R12, R12, UR5, RZ, 0x3c, !PT ;  /* 0x000000050c0c7c12 */ /* 0x000fc8000f8e3cff */
[----:B-1----:R-:W-:-:S04]  /*1b10*/  SHF.L.U32 R0, R12, 0x1f, RZ ;  /* 0x0000001f0c007819 */ /* 0x002fc800000006ff */
[----:B------:R1:W3:Y:S01]  /*1b20*/  SYNCS.PHASECHK.TRANS64.TRYWAIT P1, [UR4+0x10], R0 ;  /* 0x00001000ff0075a7 */ /* 0x0002e20008021104 */
[----:B------:R-:W-:Y:S05]  /*1b30*/  @!P0 BRA `(.L_x_32) ;  /* 0x0000000000d08947 */ /* 0x000fea0003800000 */
[----:B------:R-:W-:Y:S02]  /*1b40*/  ULEA UR32, UR6, UR29, 0xd ;  /* 0x0000001d06207291 */ /* 0x000fe4000f8e68ff */
[----:B------:R-:W-:Y:S02]  /*1b50*/  UIADD3 UR4, UP1, UPT, UR46, 0x80, URZ ;  /* 0x000000802e047890 */ /* 0x000fe4000ff3e0ff */
[----:B------:R-:W-:Y:S02]  /*1b60*/  ULEA UR32, UR32, UR21, 0x2 ;  /* 0x0000001520207291 */ /* 0x000fe4000f8e10ff */
[----:B------:R-:W-:Y:S02]  /*1b70*/  USHF.L.U32 UR58, UR22, 0x7, URZ ;  /* 0x00000007163a7899 */ /* 0x000fe400080006ff */
[----:B------:R-:W-:Y:S02]  /*1b80*/  ULEA UR7, UR6, UR21, 0x10 ;  /* 0x0000001506077291 */ /* 0x000fe4000f8e80ff */
[----:B------:R-:W-:-:S02]  /*1b90*/  UIADD3 UR14, UP0, UPT, UR46, 0x180, URZ ;  /* 0x000001802e0e7890 */ /* 0x000fc4000ff1e0ff */
[----:B------:R-:W-:Y:S02]  /*1ba0*/  UIADD3.X UR5, UPT, UPT, URZ, UR47, URZ, UP1, !UPT ;  /* 0x0000002fff057290 */ /* 0x000fe40008ffe4ff */
[----:B------:R-:W-:Y:S02]  /*1bb0*/  UIADD3 UR56, UPT, UPT, UR32, 0x8800, URZ ;  /* 0x0000880020387890 */ /* 0x000fe4000fffe0ff */
[----:B------:R-:W-:Y:S02]  /*1bc0*/  UIADD3 UR50, UPT, UPT, UR58, 0x20, URZ ;  /* 0x000000203a327890 */ /* 0x000fe4000fffe0ff */
[----:B------:R-:W-:Y:S02]  /*1bd0*/  UIADD3 UR48, UPT, UPT, UR32, 0xa800, URZ ;  /* 0x0000a80020307890 */ /* 0x000fe4000fffe0ff */
[----:B------:R-:W-:Y:S02]  /*1be0*/  UIADD3 UR42, UPT, UPT, UR58, 0x40, URZ ;  /* 0x000000403a2a7890 */ /* 0x000fe4000fffe0ff */
[----:B------:R-:W-:-:S02]  /*1bf0*/  UIADD3 UR40, UPT, UPT, UR32, 0xc800, URZ ;  /* 0x0000c80020287890 */ /* 0x000fc4000fffe0ff */
[----:B------:R-:W-:Y:S02]  /*1c00*/  UIADD3 UR34, UPT, UPT, UR58, 0x60, URZ ;  /* 0x000000603a227890 */ /* 0x000fe4000fffe0ff */
[----:B------:R-:W-:Y:S02]  /*1c10*/  UIADD3 UR32, UPT, UPT, UR32, 0xe800, URZ ;  /* 0x0000e80020207890 */ /* 0x000fe4000fffe0ff */
[----:B------:R-:W-:Y:S02]  /*1c20*/  UIADD3.X UR15, UPT, UPT, URZ, UR47, URZ, UP0, !UPT ;  /* 0x0000002fff0f7290 */ /* 0x000fe400087fe4ff */
[----:B------:R-:W-:Y:S02]  /*1c30*/  UIADD3 UR24, UPT, UPT, UR7, 0x18800, URZ ;  /* 0x0001880007187890 */ /* 0x000fe4000fffe0ff */
[----:B------:R-:W-:Y:S01]  /*1c40*/  UIADD3 UR8, UPT, UPT, UR7, 0x1c800, URZ ;  /* 0x0001c80007087890 */ /* 0x000fe2000fffe0ff */
[----:B------:R-:W-:Y:S01]  /*1c50*/  UMOV UR13, 0x30000 ;  /* 0x00030000000d7882 */ /* 0x000fe20000000000 */
[----:B------:R-:W-:Y:S01]  /*1c60*/  UMOV UR30, 0x0 ;  /* 0x00000000001e7882 */ /* 0x000fe20000000000 */
[----:B------:R-:W-:Y:S01]  /*1c70*/  UMOV UR31, 0x10000000 ;  /* 0x10000000001f7882 */ /* 0x000fe20000000000 */
[----:B------:R-:W-:Y:S01]  /*1c80*/  UMOV UR49, UR57 ;  /* 0x0000003900317c82 */ /* 0x000fe20008000000 */
[----:B------:R-:W-:Y:S01]  /*1c90*/  UMOV UR51, UR59 ;  /* 0x0000003b00337c82 */ /* 0x000fe20008000000 */
[----:B------:R-:W-:Y:S01]  /*1ca0*/  UMOV UR52, UR60 ;  /* 0x0000003c00347c82 */ /* 0x000fe20008000000 */
[----:B------:R-:W-:Y:S01]  /*1cb0*/  UMOV UR41, UR57 ;  /* 0x0000003900297c82 */ /* 0x000fe20008000000 */
[----:B------:R-:W-:Y:S01]  /*1cc0*/  UMOV UR43, UR59 ;  /* 0x0000003b002b7c82 */ /* 0x000fe20008000000 */
[----:B------:R-:W-:Y:S01]  /*1cd0*/  UMOV UR44, UR60 ;  /* 0x0000003c002c7c82 */ /* 0x000fe20008000000 */
[----:B------:R-:W-:Y:S01]  /*1ce0*/  UTMALDG.3D.MULTICAST [UR56], [UR4], UR13, desc[UR30] ;  /* 0x00001e38040073b4 */ /* 0x000fe2000801180d */
[----:B------:R-:W-:Y:S01]  /*1cf0*/  UMOV UR33, UR57 ;  /* 0x0000003900217c82 */ /* 0x000fe20008000000 */
        /* <DEDUP_REMOVED lines=10> */
[----:B------:R-:W-:Y:S01]  /*1da0*/  UIADD3 UR16, UPT, UPT, UR7, 0x20800, URZ ;  /* 0x0002080007107890 */ /* 0x000fe2000fffe0ff */
[----:B------:R-:W-:Y:S01]  /*1db0*/  UMOV UR17, UR57 ;  /* 0x0000003900117c82 */ /* 0x000fe20008000000 */
[----:B------:R-:W-:Y:S01]  /*1dc0*/  UMOV UR19, UR27 ;  /* 0x0000001b00137c82 */ /* 0x000fe20008000000 */
[----:B------:R-:W-:Y:S01]  /*1dd0*/  UTMALDG.3D.MULTICAST [UR40], [UR4], UR13, desc[UR30] ;  /* 0x00001e28040073b4 */ /* 0x000fe2000801180d */
[----:B------:R-:W-:Y:S01]  /*1de0*/  UMOV UR20, UR60 ;  /* 0x0000003c00147c82 */ /* 0x000fe20008000000 */
[----:B------:R-:W-:Y:S01]  /*1df0*/  UMOV UR18, UR42 ;  /* 0x0000002a00127c82 */ /* 0x000fe20008000000 */
[----:B------:R-:W-:Y:S01]  /*1e00*/  UTMALDG.3D.MULTICAST [UR32], [UR4], UR13, desc[UR30] ;  /* 0x00001e20040073b4 */ /* 0x000fe2000801180d */
[----:B------:R-:W-:Y:S01]  /*1e10*/  UTMALDG.3D [UR24], [UR14], desc[UR30] ;  /* 0x00001e180e0075b4 */ /* 0x000fe20008011000 */
[----:B------:R4:W-:Y:S01]  /*1e20*/  UTMALDG.3D [UR8], [UR14], desc[UR30] ;  /* 0x00001e080e0075b4 */ /* 0x0009e20008011000 */
[----:B------:R1:W-:Y:S01]  /*1e30*/  UTMALDG.3D [UR16], [UR14], desc[UR30] ;  /* 0x00001e100e0075b4 */ /* 0x0003e20008011000 */
[----:B----4-:R-:W-:Y:S01]  /*1e40*/  UIADD3 UR8, UPT, UPT, UR7, 0x24800, URZ ;  /* 0x0002480007087890 */ /* 0x010fe2000fffe0ff */
[----:B------:R-:W-:-:S08]  /*1e50*/  UMOV UR10, UR34 ;  /* 0x00000022000a7c82 */ /* 0x000fd00008000000 */
[----:B------:R1:W-:Y:S02]  /*1e60*/  UTMALDG.3D [UR8], [UR14], desc[UR30] ;  /* 0x00001e080e0075b4 */ /* 0x0003e40008011000 */
[----:B-1----:R-:W-:Y:S01]  /*1e70*/  NOP ;  /* 0x0000000000007918 */ /* 0x002fe20000000000 */
.L_x_32:
[----:B------:R-:W-:Y:S05]  /*1e80*/  BSYNC.RECONVERGENT B0 ;  /* 0x0000000000007941 */ /* 0x000fea0003800200 */
.L_x_31:
[----:B------:R-:W-:Y:S01]  /*1e90*/  UIADD3 UR22, UPT, UPT, UR22, 0x1, URZ ;  /* 0x0000000116167890 */ /* 0x000fe2000fffe0ff */
[----:B------:R-:W-:Y:S01]  /*1ea0*/  UMOV UR6, UR23 ;  /* 0x0000001700067c82 */ /* 0x000fe20008000000 */
[----:B------:R-:W-:Y:S02]  /*1eb0*/  UMOV UR13, UR37 ;  /* 0x00000025000d7c82 */ /* 0x000fe40008000000 */
[----:B------:R-:W-:-:S09]  /*1ec0*/  UISETP.NE.AND UP0, UPT, UR22, UR37, UPT ;  /* 0x000000251600728c */ /* 0x000fd2000bf05270 */
[----:B------:R-:W-:Y:S05]  /*1ed0*/  BRA.U UP0, `(.L_x_33) ;  /* 0xfffffff900b07547 */ /* 0x000fea000b83ffff */
.L_x_25:
[----:B------:R-:W-:Y:S01]  /*1ee0*/  ULEA UR4, UR23, UR21, 0x3 ;  /* 0x0000001517047291 */ /* 0x000fe2000f8e18ff */
[----:B-1----:R-:W-:Y:S01]  /*1ef0*/  SHF.L.U32 R0, R12, 0x1f, RZ ;  /* 0x0000001f0c007819 */ /* 0x002fe200000006ff */
[----:B------:R-:W-:Y:S01]  /*1f00*/  @!P2 SYNCS.ARRIVE.TRANS64.A1T0 RZ, [UR21+0x68], RZ ;  /* 0x000068ffffffa9a7 */ /* 0x000fe20008100015 */
[----:B------:R-:W-:-:S06]  /*1f10*/  UISETP.GT.AND UP0, UPT, UR63, UR62, UPT ;  /* 0x0000003e3f00728c */ /* 0x000fcc000bf04270 */
[----:B--23--:R1:W2:Y:S03]  /*1f20*/  SYNCS.PHASECHK.TRANS64.TRYWAIT P1, [UR4+0x10], R0 ;  /* 0x00001000ff0075a7 */ /* 0x00c2a60008021104 */
[----:B------:R-:W-:Y:S05]  /*1f30*/  BRA.U !UP0, `(.L_x_34) ;  /* 0x0000000508547547 */ /* 0x000fea000b800000 */
[----:B------:R-:W-:Y:S01]  /*1f40*/  UIADD3 UR22, UPT, UPT, UR64, UR13, URZ ;  /* 0x0000000d40167290 */ /* 0x000fe2000fffe0ff */
[----:B------:R-:W-:-:S11]  /*1f50*/  UMOV UR6, UR23 ;  /* 0x0000001700067c82 */ /* 0x000fd60008000000 */
.L_x_42:
[----:B------:R-:W-:Y:S01]  /*1f60*/  ULEA UR57, UR6, UR21, 0x3 ;  /* 0x0000001506397291 */ /* 0x000fe2000f8e18ff */
[----:B--2---:R-:W-:Y:S01]  /*1f70*/  @!P4 MOV R2, 0x18000 ;  /* 0x000180000002c802 */ /* 0x004fe20000000f00 */
[----:B--23--:R-:W-:Y:S10]  /*1f80*/  @P1 BRA `(.L_x_35) ;  /* 0x00000000000c1947 */ /* 0x00cff40003800000 */
[----:B------:R-:W-:-:S04]  /*1f90*/  SHF.L.U32 R3, R12, 0x1f, RZ ;  /* 0x0000001f0c037819 */ /* 0x000fc800000006ff */
[----:B------:R-:W2:Y:S02]  /*1fa0*/  SYNCS.PHASECHK.TRANS64.TRYWAIT P0, [UR57+0x10], R3 ;  /* 0x00001003ff0075a7 */ /* 0x000ea40008001139 */
[----:B--2---:R-:W-:Y:S05]  /*1fb0*/  @!P0 BRA `(.L_x_36) ;  /* 0x0000007000c08947 */ /* 0x004fea0003800000 */
.L_x_35:
[----:B------:R2:W-:Y:S01]  /*1fc0*/  @!P4 SYNCS.ARRIVE.TRANS64 RZ, [UR57], R2 ;  /* 0x00000002ffffc9a7 */ /* 0x0005e20008000039 */
[----:B------:R-:W-:-:S04]  /*1fd0*/  ULOP3.LUT UR4, UR38, 0x2, URZ, 0xfc, !UPT ;  /* 0x0000000226047892 */ /* 0x000fc8000f8efcff */
[----:B------:R-:W-:-:S09]  /*1fe0*/  UISETP.NE.AND UP0, UPT, UR4, 0x2, UPT ;  /* 0x000000020400788c */ /* 0x000fd2000bf05270 */
[----:B------:R-:W-:Y:S05]  /*1ff0*/  BRA.U UP0, `(.L_x_37) ;  /* 0x0000000100047547 */ /* 0x000fea000b800000 */
[----:B------:R-:W-:Y:S05]  /*2000*/  BPT.TRAP 0x1 ;  /* 0x000000040000795c */ /* 0x000fea0000300000 */
.L_x_37:
[----:B------:R-:W-:Y:S04]  /*2010*/  BSSY.RECONVERGENT B0, `(.L_x_38) ;  /* 0x0000003000007945 */ /* 0x000fe80003800200 */
[----:B------:R-:W-:Y:S05]  /*2020*/  @P3 BRA `(.L_x_39) ;  /* 0x0000000000043947 */ /* 0x000fea0003800000 */
[----:B------:R-:W-:Y:S05]  /*2030*/  BPT.TRAP 0x1 ;  /* 0x000000040000795c */ /* 0x000fea0000300000 */
.L_x_39:
[----:B------:R-:W-:Y:S05]  /*2040*/  BSYNC.RECONVERGENT B0 ;  /* 0x0000000000007941 */ /* 0x000fea0003800200 */
.L_x_38:
        /* <DEDUP_REMOVED lines=54> */
[----:B------:R4:W-:Y:S01]  /*23b0*/  UTMALDG.3D.MULTICAST [UR32], [UR4], UR16, desc[UR30] ;  /* 0x00001e20040073b4 */ /* 0x0009e20008011810 */
[----:B------:R-:W-:Y:S01]  /*23c0*/  UTMALDG.3D [UR24], [UR14], desc[UR30] ;  /* 0x00001e180e0075b4 */ /* 0x000fe20008011000 */
[----:B------:R2:W-:Y:S01]  /*23d0*/  UTMALDG.3D [UR8], [UR14], desc[UR30] ;  /* 0x00001e080e0075b4 */ /* 0x0005e20008011000 */
[----:B----4-:R-:W-:-:S09]  /*23e0*/  UIADD3 UR16, UPT, UPT, UR7, 0x20800, URZ ;  /* 0x0002080007107890 */ /* 0x010fd2000fffe0ff */
[----:B------:R4:W-:Y:S01]  /*23f0*/  UTMALDG.3D [UR16], [UR14], desc[UR30] ;  /* 0x00001e100e0075b4 */ /* 0x0009e20008011000 */
[----:B--2---:R-:W-:Y:S01]  /*2400*/  UIADD3 UR8, UPT, UPT, UR7, 0x24800, URZ ;  /* 0x0002480007087890 */ /* 0x004fe2000fffe0ff */
[----:B------:R-:W-:-:S08]  /*2410*/  UMOV UR10, UR34 ;  /* 0x00000022000a7c82 */ /* 0x000fd00008000000 */
[----:B------:R4:W-:Y:S02]  /*2420*/  UTMALDG.3D [UR8], [UR14], desc[UR30] ;  /* 0x00001e080e0075b4 */ /* 0x0009e40008011000 */
[----:B----4-:R-:W-:Y:S01]  /*2430*/  NOP ;  /* 0x0000000000007918 */ /* 0x010fe20000000000 */
.L_x_41:
[----:B------:R-:W-:Y:S05]  /*2440*/  BSYNC.RECONVERGENT B0 ;  /* 0x0000000000007941 */ /* 0x000fea0003800200 */
.L_x_40:
[----:B------:R-:W-:Y:S01]  /*2450*/  UIADD3 UR13, UPT, UPT, UR13, 0x1, URZ ;  /* 0x000000010d0d7890 */ /* 0x000fe2000fffe0ff */
[----:B------:R-:W-:-:S03]  /*2460*/  UMOV UR6, UR23 ;  /* 0x0000001700067c82 */ /* 0x000fc60008000000 */
[----:B------:R-:W-:-:S09]  /*2470*/  UISETP.NE.AND UP0, UPT, UR13, UR22, UPT ;  /* 0x000000160d00728c */ /* 0x000fd2000bf05270 */
[----:B------:R-:W-:Y:S05]  /*2480*/  BRA.U UP0, `(.L_x_42) ;  /* 0xfffffff900b47547 */ /* 0x000fea000b83ffff */
.L_x_34:
[C---:B------:R-:W-:Y:S01]  /*2490*/  LEA R3, R11.reuse, UR21, 0x3 ;  /* 0x000000150b037c11 */ /* 0x040fe2000f8e18ff */
[----:B------:R-:W-:Y:S01]  /*24a0*/  NOP ;  /* 0x0000000000007918 */ /* 0x000fe20000000000 */
[----:B-1----:R-:W-:Y:S02]  /*24b0*/  SHF.L.U32 R0, R10, 0x1f, RZ ;  /* 0x0000001f0a007819 */ /* 0x002fe400000006ff */
[----:B------:R-:W-:Y:S02]  /*24c0*/  LEA R4, R11, UR21, 0x4 ;  /* 0x000000150b047c11 */ /* 0x000fe4000f8e20ff */
[----:B------:R-:W1:Y:S02]  /*24d0*/  SYNCS.PHASECHK.TRANS64.TRYWAIT P0, [R3+URZ+0x70], R0 ;  /* 0x00007000030075a7 */ /* 0x000e6400080011ff */
[----:B-1----:R-:W-:Y:S05]  /*24e0*/  @!P0 BRA `(.L_x_43) ;  /* 0x0000006c008c8947 */ /* 0x002fea0003800000 */
.L_x_143:
[----:B------:R-:W4:Y:S01]  /*24f0*/  LDS.128 R4, [R4+0x100] ;  /* 0x0001000004047984 */ /* 0x000f220000000c00 */
[----:B------:R-:W-:Y:S01]  /*2500*/  UISETP.GE.AND UP0, UPT, UR39, 0x1, UPT ;  /* 0x000000012700788c */ /* 0x000fe2000bf06270 */
[----:B------:R-:W-:Y:S01]  /*2510*/  @!PT LDS RZ, [RZ] ;  /* 0x00000000fffff984 */ /* 0x000fe20000000800 */
[----:B------:R-:W-:Y:S01]  /*2520*/  @!PT LDS RZ, [RZ] ;  /* 0x00000000fffff984 */ /* 0x000fe20000000800 */
[----:B------:R-:W-:Y:S01]  /*2530*/  @!PT LDS RZ, [RZ] ;  /* 0x00000000fffff984 */ /* 0x000fe20000000800 */
[----:B------:R-:W-:Y:S01]  /*2540*/  @!PT LDS RZ, [RZ] ;  /* 0x00000000fffff984 */ /* 0x000fe20000000800 */
[----:B------:R1:W-:Y:S06]  /*2550*/  MEMBAR.ALL.CTA ;  /* 0x0000000000007992 */ /* 0x0003ec0000008000 */
[----:B-1----:R-:W1:Y:S01]  /*2560*/  FENCE.VIEW.ASYNC.S ;  /* 0x00000000000073c6 */ /* 0x002e620000000000 */
[----:B----4-:R-:W-:-:S13]  /*2570*/  LOP3.LUT P0, RZ, R6, 0x1, RZ, 0xc0, !PT ;  /* 0x0000000106ff7812 */ /* 0x010fda000780c0ff */
[----:B-1----:R-:W-:Y:S01]  /*2580*/  VOTEU.ANY UP1, P0 ;  /* 0x0000000000ff7886 */ /* 0x002fe20000020100 */
[----:B------:R-:W-:-:S13]  /*2590*/  PLOP3.LUT P0, PT, PT, PT, UP1, 0x80, 0x8 ;  /* 0x000000000008781c */ /* 0x000fda0003f0f018 */
[----:B------:R-:W-:Y:S02]  /*25a0*/  @P0 LOP3.LUT R0, R5, 0xffff, RZ, 0xc0, !PT ;  /* 0x0000ffff05000812 */ /* 0x000fe400078ec0ff */
[----:B--2---:R-:W-:Y:S02]  /*25b0*/  @P0 MOV R2, R4 ;  /* 0x0000000400020202 */ /* 0x004fe40000000f00 */
[----:B------:R-:W-:Y:S01]  /*25c0*/  @P0 R2UR UR5, R0 ;  /* 0x00000000000502ca */ /* 0x000fe200000e0000 */
[----:B------:R-:W-:Y:S01]  /*25d0*/  VIADD R0, R3, 0x80 ;  /* 0x0000008003007836 */ /* 0x000fe20000000000 */
[----:B------:R-:W-:Y:S02]  /*25e0*/  @P0 SHF.R.U32.HI R4, RZ, 0x10, R5 ;  /* 0x00000010ff040819 */ /* 0x000fe40000011605 */
[----:B------:R-:W-:Y:S02]  /*25f0*/  @P0 R2UR UR6, R2 ;  /* 0x00000000020602ca */ /* 0x000fe400000e0000 */
[----:B------:R-:W-:-:S02]  /*2600*/  PRMT R0, RZ, 0x654, R0 ;  /* 0x00000654ff007816 */ /* 0x000fc40000000000 */
[----:B------:R-:W-:Y:S02]  /*2610*/  @P0 R2UR UR4, R4 ;  /* 0x00000000040402ca */ /* 0x000fe400000e0000 */
[----:B------:R1:W-:Y:S03]  /*2620*/  SYNCS.ARRIVE.TRANS64.RED.A1T0 RZ, [R0+URZ], RZ ;  /* 0x000000ff00ff79a7 */ /* 0x0003e600081004ff */
[----:B------:R-:W-:-:S04]  /*2630*/  @UP1 UMOV UR45, UR5 ;  /* 0x00000005002d1c82 */ /* 0x000fc80008000000 */
[----:B------:R-:W-:-:S04]  /*2640*/  @UP1 UMOV UR53, UR6 ;  /* 0x0000000600351c82 */ /* 0x000fc80008000000 */
[----:B------:R-:W-:Y:S01]  /*2650*/  @UP1 UMOV UR60, UR4 ;  /* 0x00000004003c1c82 */ /* 0x000fe20008000000 */
[----:B------:R-:W-:Y:S05]  /*2660*/  BRA.U !UP0, `(.L_x_44) ;  /* 0x0000000108d47547 */ /* 0x000fea000b800000 */
[----:B------:R-:W2:Y:S01]  /*2670*/  LDCU.128 UR12, c[0x0][0xb10] ;  /* 0x00016200ff0c77ac */ /* 0x000ea20008000c00 */
[----:B------:R-:W4:Y:S01]  /*2680*/  LDCU UR22, c[0x0][0xb20] ;  /* 0x00016400ff1677ac */ /* 0x000f220008000800 */
[----:B------:R-:W3:Y:S01]  /*2690*/  LDCU UR20, c[0x0][0xb0c] ;  /* 0x00016180ff1477ac */ /* 0x000ee20008000800 */
[----:B------:R-:W1:Y:S01]  /*26a0*/  LDCU.64 UR8, c[0x0][0xb28] ;  /* 0x00016500ff0877ac */ /* 0x000e620008000a00 */
[----:B------:R-:W-:Y:S02]  /*26b0*/  UISETP.NE.AND UP3, UPT, UR39, 0x1, UPT ;  /* 0x000000012700788c */ /* 0x000fe4000bf65270 */
[----:B--2---:R-:W-:Y:S02]  /*26c0*/  UIMAD.WIDE.U32 UR6, UR55, UR15, URZ ;  /* 0x0000000f370672a5 */ /* 0x004fe4000f8e00ff */
[----:B------:R-:W-:Y:S02]  /*26d0*/  UIMAD.WIDE.U32 UR4, UR61, UR12, URZ ;  /* 0x0000000c3d0472a5 */ /* 0x000fe4000f8e00ff */
[----:B------:R-:W-:-:S02]  /*26e0*/  UISETP.NE.AND UP0, UPT, UR14, 0x1, UPT ;  /* 0x000000010e00788c */ /* 0x000fc4000bf05270 */
[----:B------:R-:W-:Y:S01]  /*26f0*/  UIMAD.WIDE.U32 UR18, UR45, UR15, URZ ;  /* 0x0000000f2d1272a5 */ /* 0x000fe2000f8e00ff */
[----:B------:R-:W-:Y:S02]  /*2700*/  UMOV UR6, UR7 ;  /* 0x0000000700067c82 */ /* 0x000fe40008000000 */
[----:B------:R-:W-:Y:S01]  /*2710*/  UMOV UR4, UR5 ;  /* 0x0000000500047c82 */ /* 0x000fe20008000000 */
[----:B----4-:R-:W-:Y:S02]  /*2720*/  USHF.R.U32.HI UR6, URZ, UR22, UR6 ;  /* 0x00000016ff067299 */ /* 0x010fe40008011606 */
[----:B---3--:R-:W-:Y:S02]  /*2730*/  UISETP.NE.AND UP2, UPT, UR20, 0x1, UPT ;  /* 0x000000011400788c */ /* 0x008fe4000bf45270 */
[----:B------:R-:W-:Y:S02]  /*2740*/  USHF.R.U32.HI UR4, URZ, UR13, UR4 ;  /* 0x0000000dff047299 */ /* 0x000fe40008011604 */
[----:B------:R-:W-:-:S02]  /*2750*/  USEL UR5, UR55, UR6, !UP0 ;  /* 0x0000000637057287 */ /* 0x000fc4000c000000 */
[----:B------:R-:W-:Y:S02]  /*2760*/  USEL UR6, UR61, UR4, !UP2 ;  /* 0x000000043d067287 */ /* 0x000fe4000d000000 */
[----:B-1----:R-:W-:Y:S01]  /*2770*/  UIMAD.WIDE.U32 UR10, UR5, UR8, URZ ;  /* 0x00000008050a72a5 */ /* 0x002fe2000f8e00ff */
[----:B------:R-:W-:Y:S01]  /*2780*/  UMOV UR4, UR19 ;  /* 0x0000001300047c82 */ /* 0x000fe20008000000 */
[----:B------:R-:W-:Y:S02]  /*2790*/  UIMAD.WIDE.U32 UR16, UR53, UR12, URZ ;  /* 0x0000000c351072a5 */ /* 0x000fe4000f8e00ff */
[----:B------:R-:W-:-:S03]  /*27a0*/  UIMAD.WIDE.U32 UR18, UR6, UR8, URZ ;  /* 0x00000008061272a5 */ /* 0x000fc6000f8e00ff */
[----:B------:R-:W-:Y:S01]  /*27b0*/  UMOV UR10, UR11 ;  /* 0x0000000b000a7c82 */ /* 0x000fe20008000000 */
[----:B------:R-:W-:Y:S02]  /*27c0*/  USHF.R.U32.HI UR4, URZ, UR22, UR4 ;  /* 0x00000016ff047299 */ /* 0x000fe40008011604 */
[----:B------:R-:W-:Y:S01]  /*27d0*/  @UP3 USHF.R.U32.HI UR5, URZ, UR9, UR10 ;  /* 0x00000009ff053299 */ /* 0x000fe2000801160a */
[----:B------:R-:W-:Y:S01]  /*27e0*/  UMOV UR16, UR17 ;  /* 0x0000001100107c82 */ /* 0x000fe20008000000 */
[----:B------:R-:W-:Y:S01]  /*27f0*/  UMOV UR18, UR19 ;  /* 0x0000001300127c82 */ /* 0x000fe20008000000 */
[----:B------:R-:W-:Y:S02]  /*2800*/  USHF.R.U32.HI UR13, URZ, UR13, UR16 ;  /* 0x0000000dff0d7299 */ /* 0x000fe40008011610 */
[----:B------:R-:W-:Y:S02]  /*2810*/  USEL UR4, UR45, UR4, !UP0 ;  /* 0x000000042d047287 */ /* 0x000fe4000c000000 */
[----:B------:R-:W-:-:S02]  /*2820*/  @UP3 USHF.R.U32.HI UR6, URZ, UR9, UR18 ;  /* 0x00000009ff063299 */ /* 0x000fc40008011612 */
[----:B------:R-:W-:Y:S02]  /*2830*/  UIMAD UR7, UR39, UR5, URZ ;  /* 0x00000005270772a4 */ /* 0x000fe4000f8e02ff */
[----:B------:R-:W-:Y:S02]  /*2840*/  USEL UR5, UR53, UR13, !UP2 ;  /* 0x0000000d35057287 */ /* 0x000fe4000d000000 */
[----:B------:R-:W-:Y:S02]  /*2850*/  UIMAD UR10, UR39, UR6, URZ ;  /* 0x00000006270a72a4 */ /* 0x000fe4000f8e02ff */
[----:B------:R-:W-:Y:S02]  /*2860*/  UISETP.GE.AND UP0, UPT, UR4, UR7, UPT ;  /* 0x000000070400728c */ /* 0x000fe4000bf06270 */
[----:B------:R-:W-:Y:S02]  /*2870*/  UIMAD.WIDE.U32 UR12, UR4, UR8, URZ ;  /* 0x00000008040c72a5 */ /* 0x000fe4000f8e00ff */
[----:B------:R-:W-:-:S02]  /*2880*/  UISETP.GE.OR UP0, UPT, UR5, UR10, UP0 ;  /* 0x0000000a0500728c */ /* 0x000fc40008706670 */
        /* <DEDUP_REMOVED lines=19> */
.L_x_44:
[----:B------:R-:W2:Y:S02]  /*29c0*/  LDCU UR4, c[0x0][0xb30] ;  /* 0x00016600ff0477ac */ /* 0x000ea40008000800 */
[----:B--2---:R-:W-:-:S09]  /*29d0*/  UISETP.NE.AND UP0, UPT, UR4, 0x1, UPT ;  /* 0x000000010400788c */ /* 0x004fd2000bf05270 */
[----:B------:R-:W-:Y:S05]  /*29e0*/  BRA.U UP0, `(.L_x_45) ;  /* 0x0000000100447547 */ /* 0x000fea000b800000 */
[----:B------:R-:W2:Y:S01]  /*29f0*/  LDCU.128 UR8, c[0x0][0xb10] ;  /* 0x00016200ff0877ac */ /* 0x000ea20008000c00 */
[----:B------:R-:W4:Y:S01]  /*2a00*/  LDCU UR12, c[0x0][0xb0c] ;  /* 0x00016180ff0c77ac */ /* 0x000f220008000800 */
[----:B------:R-:W1:Y:S01]  /*2a10*/  LDCU UR13, c[0x0][0xb20] ;  /* 0x00016400ff0d77ac */ /* 0x000e620008000800 */
[----:B--2---:R-:W-:Y:S02]  /*2a20*/  UIMAD.WIDE.U32 UR6, UR53, UR8, URZ ;  /* 0x00000008350672a5 */ /* 0x004fe4000f8e00ff */
[----:B------:R-:W-:Y:S02]  /*2a30*/  UIMAD.WIDE.U32 UR4, UR45, UR11, URZ ;  /* 0x0000000b2d0472a5 */ /* 0x000fe4000f8e00ff */
[----:B----4-:R-:W-:Y:S02]  /*2a40*/  UISETP.NE.AND UP2, UPT, UR12, 0x1, UPT ;  /* 0x000000010c00788c */ /* 0x010fe4000bf45270 */
[----:B------:R-:W-:Y:S01]  /*2a50*/  UISETP.NE.AND UP0, UPT, UR10, 0x1, UPT ;  /* 0x000000010a00788c */ /* 0x000fe2000bf05270 */
[----:B------:R-:W-:-:S02]  /*2a60*/  UMOV UR6, UR7 ;  /* 0x0000000700067c82 */ /* 0x000fc40008000000 */
[----:B------:R-:W-:Y:S01]  /*2a70*/  UMOV UR4, UR5 ;  /* 0x0000000500047c82 */ /* 0x000fe20008000000 */
[----:B------:R-:W-:Y:S02]  /*2a80*/  USHF.R.U32.HI UR6, URZ, UR9, UR6 ;  /* 0x00000009ff067299 */ /* 0x000fe40008011606 */
[----:B-1----:R-:W-:Y:S02]  /*2a90*/  USHF.R.U32.HI UR4, URZ, UR13, UR4 ;  /* 0x0000000dff047299 */ /* 0x002fe40008011604 */
[----:B------:R-:W-:Y:S02]  /*2aa0*/  USEL UR5, UR53, UR6, !UP2 ;  /* 0x0000000635057287 */ /* 0x000fe4000d000000 */
[----:B------:R-:W-:-:S04]  /*2ab0*/  USEL UR4, UR45, UR4, !UP0 ;  /* 0x000000042d047287 */ /* 0x000fc8000c000000 */
[----:B------:R-:W-:Y:S02]  /*2ac0*/  UIADD3 UR6, UPT, UPT, UR5, -UR4, URZ ;  /* 0x8000000405067290 */ /* 0x000fe4000fffe0ff */
[----:B------:R-:W-:Y:S02]  /*2ad0*/  UIADD3 UR4, UPT, UPT, -UR5, UR4, URZ ;  /* 0x0000000405047290 */ /* 0x000fe4000fffe1ff */
[----:B------:R-:W-:Y:S02]  /*2ae0*/  UIMAD UR45, UR6, UR10, UR45 ;  /* 0x0000000a062d72a4 */ /* 0x000fe4000f8e022d */
[----:B------:R-:W-:-:S12]  /*2af0*/  UIMAD UR53, UR4, UR12, UR53 ;  /* 0x0000000c043572a4 */ /* 0x000fd8000f8e0235 */
.L_x_45:
[----:B------:R-:W-:Y:S01]  /*2b00*/  VIADD R11, R11, 0x1 ;  /* 0x000000010b0b7836 */ /* 0x000fe20000000000 */
[----:B------:R-:W-:Y:S02]  /*2b10*/  R2UR UR5, R56 ;  /* 0x00000000380572ca */ /* 0x000fe400000e0000 */
[----:B------:R-:W-:Y:S02]  /*2b20*/  R2UR UR4, R55 ;  /* 0x00000000370472ca */ /* 0x000fe400000e0000 */
[C---:B------:R-:W-:Y:S02]  /*2b30*/  ISETP.NE.AND P0, PT, R11.reuse, 0x2, PT ;  /* 0x000000020b00780c */ /* 0x040fe40003f05270 */
[----:B------:R-:W-:Y:S02]  /*2b40*/  PLOP3.LUT P2, PT, PT, PT, PT, 0x80, 0x8 ;  /* 0x000000000008781c */ /* 0x000fe40003f4f070 */
[----:B-1----:R-:W-:Y:S02]  /*2b50*/  SEL R0, RZ, 0x1, P0 ;  /* 0x00000001ff007807 */ /* 0x002fe40000000000 */
[----:B------:R-:W-:-:S02]  /*2b60*/  SEL R11, R11, RZ, P0 ;  /* 0x000000ff0b0b7207 */ /* 0x000fc40000000000 */
[----:B------:R-:W-:Y:S01]  /*2b70*/  LOP3.LUT R10, R10, R0, RZ, 0x3c, !PT ;  /* 0x000000000a0a7212 */ /* 0x000fe200078e3cff */
[----:B------:R-:W-:Y:S02]  /*2b80*/  UIADD3 UR16, UPT, UPT, UR53, UR5, URZ ;  /* 0x0000000535107290 */ /* 0x000fe4000fffe0ff */
[----:B------:R-:W-:Y:S01]  /*2b90*/  UIADD3 UR20, UPT, UPT, UR45, UR4, URZ ;  /* 0x000000042d147290 */ /* 0x000fe2000fffe0ff */
[----:B------:R-:W-:Y:S11]  /*2ba0*/  BRA.U UP1, `(.L_x_46) ;  /* 0xffffffed010c7547 */ /* 0x000ff6000b83ffff */
[----:B------:R-:W-:Y:S01]  /*2bb0*/  UIADD3 UR21, UPT, UPT, UR21, 0x10, URZ ;  /* 0x0000001015157890 */ /* 0x000fe2000fffe0ff */
[----:B------:R-:W-:-:S03]  /*2bc0*/  SHF.L.U32 R2, R12, 0x1f, RZ ;  /* 0x0000001f0c027819 */ /* 0x000fc600000006ff */
[----:B------:R-:W-:-:S09]  /*2bd0*/  ULEA UR4, UR23, UR21, 0x3 ;  /* 0x0000001517047291 */ /* 0x000fd2000f8e18ff */
[----:B------:R-:W1:Y:S02]  /*2be0*/  SYNCS.PHASECHK.TRANS64.TRYWAIT P0, [UR4], R2 ;  /* 0x00000002ff0075a7 */ /* 0x000e640008001104 */
[----:B-1----:R-:W-:Y:S05]  /*2bf0*/  @!P0 BRA `(.L_x_47) ;  /* 0x0000006400dc8947 */ /* 0x002fea0003800000 */
.L_x_145:
[----:B------:R-:W-:-:S04]  /*2c00*/  UIADD3 UR4, UPT, UPT, UR23, 0x1, URZ ;  /* 0x0000000117047890 */ /* 0x000fc8000fffe0ff */
[----:B------:R-:W-:-:S04]  /*2c10*/  UISETP.NE.AND UP0, UPT, UR4, 0x2, UPT ;  /* 0x000000020400788c */ /* 0x000fc8000bf05270 */
[----:B------:R-:W-:Y:S02]  /*2c20*/  USEL UR5, URZ, 0x1, UP0 ;  /* 0x00000001ff057887 */ /* 0x000fe40008000000 */
[----:B------:R-:W-:-:S04]  /*2c30*/  USEL UR4, UR4, URZ, UP0 ;  /* 0x000000ff04047287 */ /* 0x000fc80008000000 */
[----:B------:R-:W-:Y:S01]  /*2c40*/  ULEA UR4, UR4, UR21, 0x3 ;  /* 0x0000001504047291 */ /* 0x000fe2000f8e18ff */
[----:B-1----:R-:W-:-:S04]  /*2c50*/  LOP3.LUT R2, R12, UR5, RZ, 0x3c, !PT ;  /* 0x000000050c027c12 */ /* 0x002fc8000f8e3cff */
[----:B------:R-:W-:Y:S01]  /*2c60*/  SHF.L.U32 R2, R2, 0x1f, RZ ;  /* 0x0000001f02027819 */ /* 0x000fe200000006ff */
[----:B------:R-:W-:-:S07]  /*2c70*/  IMAD.U32 R0, RZ, RZ, UR4 ;  /* 0x00000004ff007e24 */ /* 0x000fce000f8e00ff */
.L_x_48:
[----:B-1----:R1:W2:Y:S02]  /*2c80*/  SYNCS.PHASECHK.TRANS64.TRYWAIT P0, [R0+URZ], R2 ;  /* 0x00000002000075a7 */ /* 0x0022a400080011ff */
[----:B--2---:R-:W-:Y:S05]  /*2c90*/  @!P0 NANOSLEEP.SYNCS 0x989680 ;  /* 0x009896800000895d */ /* 0x004fea0003900000 */
[----:B------:R-:W2:Y:S02]  /*2ca0*/  @!P0 SYNCS.PHASECHK.TRANS64 P0, [R0+URZ], R2 ;  /* 0x00000002000085a7 */ /* 0x000ea400080010ff */
[----:B--2---:R-:W-:Y:S05]  /*2cb0*/  @P0 EXIT ;  /* 0x000000000000094d */ /* 0x004fea0003800000 */
[----:B------:R-:W-:Y:S05]  /*2cc0*/  BRA `(.L_x_48) ;  /* 0xfffffffc00ec7947 */ /* 0x000fea000383ffff */
.L_x_22:
[----:B------:R-:W-:-:S04]  /*2cd0*/  UISETP.NE.AND UP0, UPT, UR54, URZ, UPT ;  /* 0x000000ff3600728c */ /* 0x000fc8000bf05270 */
[----:B------:R-:W-:-:S09]  /*2ce0*/  UISETP.NE.OR UP0, UPT, UR17, 0x1, UP0 ;  /* 0x000000011100788c */ /* 0x000fd20008705670 */
[----:B------:R-:W-:Y:S05]  /*2cf0*/  BRA.U UP0, `(.L_x_49) ;  /* 0x0000000500487547 */ /* 0x000fea000b800000 */
[----:B------:R-:W-:Y:S01]  /*2d00*/  ISETP.GE.U32.AND P2, PT, R0, 0x2, PT ;  /* 0x000000020000780c */ /* 0x000fe20003f46070 */
[----:B------:R-:W-:Y:S01]  /*2d10*/  IMAD.MOV.U32 R12, RZ, RZ, 0x1 ;  /* 0x00000001ff0c7424 */ /* 0x000fe200078e00ff */
[----:B------:R-:W-:Y:S02]  /*2d20*/  CS2R R10, SRZ ;  /* 0x00000000000a7805 */ /* 0x000fe4000001ff00 */
[----:B------:R-:W-:Y:S01]  /*2d30*/  CS2R R8, SRZ ;  /* 0x0000000000087805 */ /* 0x000fe2000001ff00 */
[----:B------:R-:W-:Y:S01]  /*2d40*/  UMOV UR6, 0x400 ;  /* 0x0000040000067882 */ /* 0x000fe20000000000 */
[----:B------:R-:W-:Y:S01]  /*2d50*/  UMOV UR5, URZ ;  /* 0x000000ff00057c82 */ /* 0x000fe20008000000 */
[----:B------:R-:W-:-:S12]  /*2d60*/  ULEA UR6, UR54, UR6, 0x18 ;  /* 0x0000000636067291 */ /* 0x000fd8000f8ec0ff */
.L_x_53:
[----:B------:R-:W-:Y:S02]  /*2d70*/  LEA R2, R8, UR6, 0x3 ;  /* 0x0000000608027c11 */ /* 0x000fe4000f8e18ff */
[----:B------:R-:W-:-:S03]  /*2d80*/  SHF.L.U32 R4, R9, 0x1f, RZ ;  /* 0x0000001f09047819 */ /* 0x000fc600000006ff */
[----:B------:R-:W-:Y:S01]  /*2d90*/  VIADD R5, R2, 0xe0 ;  /* 0x000000e002057836 */ /* 0x000fe20000000000 */
[----:B------:R-:W1:Y:S02]  /*2da0*/  SYNCS.PHASECHK.TRANS64.TRYWAIT P0, [R2+URZ+0xd0], R4 ;  /* 0x0000d004020075a7 */ /* 0x000e6400080011ff */
[----:B-1----:R-:W-:Y:S05]  /*2db0*/  @!P0 BRA `(.L_x_50) ;  /* 0x0000006400848947 */ /* 0x002fea0003800000 */
.L_x_146:
[----:B------:R-:W-:Y:S01]  /*2dc0*/  ULEA UR4, UR5, UR6, 0x3 ;  /* 0x0000000605047291 */ /* 0x000fe2000f8e18ff */
[----:B-1----:R-:W-:Y:S01]  /*2dd0*/  PRMT R2, RZ, 0x654, R5 ;  /* 0x00000654ff027816 */ /* 0x002fe20000000005 */
[----:B------:R-:W-:Y:S01]  /*2de0*/  @!P2 IMAD.MOV.U32 R4, RZ, RZ, 0x10 ;  /* 0x00000010ff04a424 */ /* 0x000fe200078e00ff */
[----:B------:R-:W-:Y:S01]  /*2df0*/  SHF.L.U32 R5, R12, 0x1f, RZ ;  /* 0x0000001f0c057819 */ /* 0x000fe200000006ff */
[----:B------:R-:W-:Y:S01]  /*2e00*/  UIADD3 UR7, UPT, UPT, UR4, 0x70, URZ ;  /* 0x0000007004077890 */ /* 0x000fe2000fffe0ff */
[----:B------:R1:W-:Y:S05]  /*2e10*/  SYNCS.ARRIVE.TRANS64.RED.A1T0 RZ, [R2+URZ], RZ ;  /* 0x000000ff02ff79a7 */ /* 0x0003ea00081004ff */
[----:B------:R-:W-:Y:S01]  /*2e20*/  IMAD.U32 R6, RZ, RZ, UR7 ;  /* 0x00000007ff067e24 */ /* 0x000fe2000f8e00ff */
[----:B------:R-:W2:Y:S04]  /*2e30*/  SYNCS.PHASECHK.TRANS64.TRYWAIT P0, [UR4+0x80], R5 ;  /* 0x00008005ff0075a7 */ /* 0x000ea80008001104 */
[----:B------:R-:W-:Y:S01]  /*2e40*/  PRMT R6, R0, 0x654, R6 ;  /* 0x0000065400067816 */ /* 0x000fe20000000006 */
[----:B-12---:R-:W-:Y:S06]  /*2e50*/  @!P0 BRA `(.L_x_51) ;  /* 0x0000006400708947 */ /* 0x006fec0003800000 */
.L_x_148:
[----:B------:R-:W-:Y:S01]  /*2e60*/  ULEA UR8, UR5, UR6, 0x4 ;  /* 0x0000000605087291 */ /* 0x000fe2000f8e20ff */
[----:B------:R-:W-:Y:S01]  /*2e70*/  SEL R3, R6, R3, !P2 ;  /* 0x0000000306037207 */ /* 0x000fe20005000000 */
[----:B------:R-:W-:Y:S01]  /*2e80*/  UIADD3 UR9, UPT, UPT, UR4, 0x70, URZ ;  /* 0x0000007004097890 */ /* 0x000fe2000fffe0ff */
[----:B-1----:R-:W-:Y:S01]  /*2e90*/  LEA R2, R11, UR6, 0x3 ;  /* 0x000000060b027c11 */ /* 0x002fe2000f8e18ff */
[----:B------:R-:W-:Y:S01]  /*2ea0*/  UIADD3 UR8, UPT, UPT, UR8, 0x100, URZ ;  /* 0x0000010008087890 */ /* 0x000fe2000fffe0ff */
[----:B------:R1:W-:Y:S01]  /*2eb0*/  @!P2 SYNCS.ARRIVE.TRANS64.RED RZ, [R3+URZ], R4 ;  /* 0x0000000403ffa9a7 */ /* 0x0003e200080004ff */
[----:B------:R-:W-:Y:S01]  /*2ec0*/  UIADD3 UR4, UPT, UPT, UR5, 0x1, URZ ;  /* 0x0000000105047890 */ /* 0x000fe2000fffe0ff */
[----:B------:R-:W-:-:S03]  /*2ed0*/  VIADD R8, R8, 0x1 ;  /* 0x0000000108087836 */ /* 0x000fc60000000000 */
[----:B------:R-:W-:Y:S02]  /*2ee0*/  UISETP.NE.AND UP0, UPT, UR4, 0x2, UPT ;  /* 0x000000020400788c */ /* 0x000fe4000bf05270 */
[----:B------:R-:W-:Y:S01]  /*2ef0*/  ISETP.NE.AND P0, PT, R8, 0x2, PT ;  /* 0x000000020800780c */ /* 0x000fe20003f05270 */
[----:B------:R-:W-:Y:S06]  /*2f00*/  UGETNEXTWORKID.BROADCAST [UR8], [UR9] ;  /* 0x00000000080073ca */ /* 0x000fec0008000100 */
[----:B------:R-:W-:Y:S02]  /*2f10*/  USEL UR7, URZ, 0x1, UP0 ;  /* 0x00000001ff077887 */ /* 0x000fe40008000000 */
[----:B------:R-:W-:-:S04]  /*2f20*/  USEL UR5, UR4, URZ, UP0 ;  /* 0x000000ff04057287 */ /* 0x000fc80008000000 */
[----:B------:R-:W-:Y:S02]  /*2f30*/  LOP3.LUT R12, R12, UR7, RZ, 0x3c, !PT ;  /* 0x000000070c0c7c12 */ /* 0x000fe4000f8e3cff */
[----:B-1----:R-:W-:-:S04]  /*2f40*/  SHF.L.U32 R4, R10, 0x1f, RZ ;  /* 0x0000001f0a047819 */ /* 0x002fc800000006ff */
[----:B------:R-:W1:Y:S02]  /*2f50*/  SYNCS.PHASECHK.TRANS64.TRYWAIT P1, [R2+URZ+0x70], R4 ;  /* 0x00007004020075a7 */ /* 0x000e6400080211ff */
[----:B-1----:R-:W-:Y:S05]  /*2f60*/  @!P1 BRA `(.L_x_52) ;  /* 0x0000006400449947 */ /* 0x002fea0003800000 */
.L_x_149:
[C---:B-1----:R-:W-:Y:S01]  /*2f70*/  LEA R4, R11.reuse, UR6, 0x4 ;  /* 0x000000060b047c11 */ /* 0x042fe2000f8e20ff */
[----:B------:R-:W-:Y:S01]  /*2f80*/  VIADD R2, R2, 0x80 ;  /* 0x0000008002027836 */ /* 0x000fe20000000000 */
[----:B------:R-:W-:Y:S01]  /*2f90*/  SEL R8, R8, RZ, P0 ;  /* 0x000000ff08087207 */ /* 0x000fe20000000000 */
[----:B------:R-:W-:-:S03]  /*2fa0*/  VIADD R11, R11, 0x1 ;  /* 0x000000010b0b7836 */ /* 0x000fc60000000000 */
[----:B------:R-:W1:Y:S01]  /*2fb0*/  LDS.128 R4, [R4+0x100] ;  /* 0x0001000004047984 */ /* 0x000e620000000c00 */
[----:B------:R-:W-:Y:S02]  /*2fc0*/  PRMT R2, RZ, 0x654, R2 ;  /* 0x00000654ff027816 */ /* 0x000fe40000000002 */
[C---:B------:R-:W-:Y:S01]  /*2fd0*/  ISETP.NE.AND P1, PT, R11.reuse, 0x2, PT ;  /* 0x000000020b00780c */ /* 0x040fe20003f25270 */
[----:B------:R-:W-:Y:S01]  /*2fe0*/  @!PT LDS RZ, [RZ] ;  /* 0x00000000fffff984 */ /* 0x000fe20000000800 */
[----:B------:R-:W-:Y:S01]  /*2ff0*/  @!PT LDS RZ, [RZ] ;  /* 0x00000000fffff984 */ /* 0x000fe20000000800 */
[----:B------:R-:W-:Y:S01]  /*3000*/  @!PT LDS RZ, [RZ] ;  /* 0x00000000fffff984 */ /* 0x000fe20000000800 */
[----:B------:R-:W-:Y:S01]  /*3010*/  @!PT LDS RZ, [RZ] ;  /* 0x00000000fffff984 */ /* 0x000fe20000000800 */
[----:B------:R2:W-:Y:S06]  /*3020*/  MEMBAR.ALL.CTA ;  /* 0x0000000000007992 */ /* 0x0005ec0000008000 */
[----:B--2---:R-:W2:Y:S01]  /*3030*/  FENCE.VIEW.ASYNC.S ;  /* 0x00000000000073c6 */ /* 0x004ea20000000000 */
[----:B------:R-:W-:Y:S01]  /*3040*/  SEL R11, R11, RZ, P1 ;  /* 0x000000ff0b0b7207 */ /* 0x000fe20000800000 */
[----:B--2---:R2:W-:Y:S01]  /*3050*/  SYNCS.ARRIVE.TRANS64.RED.A1T0 RZ, [R2+URZ], RZ ;  /* 0x000000ff02ff79a7 */ /* 0x0045e200081004ff */
[----:B-1----:R-:W-:-:S02]  /*3060*/  LOP3.LUT P3, RZ, R6, 0x1, RZ, 0xc0, !PT ;  /* 0x0000000106ff7812 */ /* 0x002fc4000786c0ff */
[----:B------:R-:W-:-:S04]  /*3070*/  SEL R4, RZ, 0x1, P1 ;  /* 0x00000001ff047807 */ /* 0x000fc80000800000 */
[----:B------:R-:W-:Y:S02]  /*3080*/  LOP3.LUT R10, R10, R4, RZ, 0x3c, !PT ;  /* 0x000000040a0a7212 */ /* 0x000fe400078e3cff */
[----:B--2---:R-:W-:-:S04]  /*3090*/  SEL R2, RZ, 0x1, P0 ;  /* 0x00000001ff027807 */ /* 0x004fc80000000000 */
[----:B------:R-:W-:Y:S01]  /*30a0*/  LOP3.LUT R9, R9, R2, RZ, 0x3c, !PT ;  /* 0x0000000209097212 */ /* 0x000fe200078e3cff */
[----:B------:R-:W-:Y:S06]  /*30b0*/  @P3 BRA `(.L_x_53) ;  /* 0xfffffffc002c3947 */ /* 0x000fec000383ffff */
[----:B------:R-:W-:Y:S01]  /*30c0*/  ULEA UR4, UR5, UR6, 0x3 ;  /* 0x0000000605047291 */ /* 0x000fe2000f8e18ff */
[----:B------:R-:W-:-:S08]  /*30d0*/  SHF.L.U32 R2, R12, 0x1f, RZ ;  /* 0x0000001f0c027819 */ /* 0x000fd000000006ff */
[----:B------:R-:W1:Y:S02]  /*30e0*/  SYNCS.PHASECHK.TRANS64 P0, [UR4+0x80], R2 ;  /* 0x00008002ff0075a7 */ /* 0x000e640008001004 */
[----:B-1----:R-:W-:Y:S05]  /*30f0*/  @P0 BRA `(.L_x_54) ;  /* 0x0000000000080947 */ /* 0x002fea0003800000 */
[----:B------:R-:W1:Y:S02]  /*3100*/  SYNCS.PHASECHK.TRANS64.TRYWAIT P0, [UR4+0x80], R2 ;  /* 0x00008002ff0075a7 */ /* 0x000e640008001104 */
[----:B-1----:R-:W-:Y:S05]  /*3110*/  @!P0 BRA `(.L_x_55) ;  /* 0x0000006000ec8947 */ /* 0x002fea0003800000 */
.L_x_54:
[----:B------:R-:W-:-:S04]  /*3120*/  UIADD3 UR7, UPT, UPT, UR5, 0x1, URZ ;  /* 0x0000000105077890 */ /* 0x000fc8000fffe0ff */
[----:B------:R-:W-:-:S04]  /*3130*/  UISETP.NE.AND UP0, UPT, UR7, 0x2, UPT ;  /* 0x000000020700788c */ /* 0x000fc8000bf05270 */
[----:B------:R-:W-:Y:S02]  /*3140*/  USEL UR8, URZ, 0x1, UP0 ;  /* 0x00000001ff087887 */ /* 0x000fe40008000000 */
[----:B------:R-:W-:-:S04]  /*3150*/  USEL UR7, UR7, URZ, UP0 ;  /* 0x000000ff07077287 */ /* 0x000fc80008000000 */
[----:B------:R-:W-:Y:S01]  /*3160*/  ULEA UR7, UR7, UR6, 0x3 ;  /* 0x0000000607077291 */ /* 0x000fe2000f8e18ff */
[----:B-1----:R-:W-:-:S04]  /*3170*/  LOP3.LUT R2, R12, UR8, RZ, 0x3c, !PT ;  /* 0x000000080c027c12 */ /* 0x002fc8000f8e3cff */
[----:B------:R-:W-:-:S04]  /*3180*/  SHF.L.U32 R0, R2, 0x1f, RZ ;  /* 0x0000001f02007819 */ /* 0x000fc800000006ff */
[----:B------:R-:W1:Y:S02]  /*3190*/  SYNCS.PHASECHK.TRANS64 P0, [UR7+0x80], R0 ;  /* 0x00008000ff0075a7 */ /* 0x000e640008001007 */
[----:B-1----:R-:W-:Y:S05]  /*31a0*/  @P0 EXIT ;  /* 0x000000000000094d */ /* 0x002fea0003800000 */
[----:B------:R-:W-:Y:S02]  /*31b0*/  SHF.L.U32 R2, R2, 0x1f, RZ ;  /* 0x0000001f02027819 */ /* 0x000fe400000006ff */
[----:B------:R-:W-:-:S07]  /*31c0*/  MOV R0, UR7 ;  /* 0x0000000700007c02 */ /* 0x000fce0008000f00 */
.L_x_56:
[----:B-1----:R1:W2:Y:S02]  /*31d0*/  SYNCS.PHASECHK.TRANS64.TRYWAIT P0, [R0+URZ+0x80], R2 ;  /* 0x00008002000075a7 */ /* 0x0022a400080011ff */
[----:B--2---:R-:W-:Y:S05]  /*31e0*/  @!P0 NANOSLEEP.SYNCS 0x989680 ;  /* 0x009896800000895d */ /* 0x004fea0003900000 */
[----:B------:R-:W2:Y:S02]  /*31f0*/  @!P0 SYNCS.PHASECHK.TRANS64 P0, [R0+URZ+0x80], R2 ;  /* 0x00008002000085a7 */ /* 0x000ea400080010ff */
[----:B--2---:R-:W-:Y:S05]  /*3200*/  @P0 EXIT ;  /* 0x000000000000094d */ /* 0x004fea0003800000 */
[----:B------:R-:W-:Y:S05]  /*3210*/  BRA `(.L_x_56) ;  /* 0xfffffffc00ec7947 */ /* 0x000fea000383ffff */
.L_x_49:
[----:B------:R-:W-:Y:S05]  /*3220*/  BRA.U UP4, `(.L_x_57) ;  /* 0x0000001504047547 */ /* 0x000fea000b800000 */
[----:B------:R-:W-:Y:S01]  /*3230*/  UMOV UR4, 0x40 ;  /* 0x0000004000047882 */ /* 0x000fe20000000000 */
[----:B------:R-:W-:Y:S01]  /*3240*/  NOP ;  /* 0x0000000000007918 */ /* 0x000fe20000000000 */
[----:B------:R-:W-:Y:S01]  /*3250*/  ULEA UR5, UR54, UR4, 0x18 ;  /* 0x0000000436057291 */ /* 0x000fe2000f8ec0ff */
[----:B------:R-:W-:Y:S02]  /*3260*/  UMOV UR6, 0x400 ;  /* 0x0000040000067882 */ /* 0x000fe40000000000 */
[----:B------:R-:W-:-:S06]  /*3270*/  ULEA UR6, UR54, UR6, 0x18 ;  /* 0x0000000636067291 */ /* 0x000fcc000f8ec0ff */
[----:B------:R-:W1:Y:S02]  /*3280*/  LDS.U8 R0, [UR5+0x1c] ;  /* 0x00001c05ff007984 */ /* 0x000e640008000000 */
[----:B-1----:R-:W-:-:S13]  /*3290*/  ISETP.NE.AND P0, PT, R0, RZ, PT ;  /* 0x000000ff0000720c */ /* 0x002fda0003f05270 */
[----:B------:R-:W-:Y:S05]  /*32a0*/  @P0 BRA `(.L_x_58) ;  /* 0x0000000000580947 */ /* 0x000fea0003800000 */
[----:B------:R-:W-:-:S13]  /*32b0*/  ELECT P0, URZ, PT ;  /* 0x0000000000ff782f */ /* 0x000fda0003800000 */
[----:B------:R-:W-:Y:S05]  /*32c0*/  @!P0 BRA `(.L_x_59) ;  /* 0x0000000000608947 */ /* 0x000fea0003800000 */
[----:B------:R-:W-:Y:S01]  /*32d0*/  UMOV UR4, 0x10 ;  /* 0x0000001000047882 */ /* 0x000fe20000000000 */
[----:B------:R-:W-:Y:S01]  /*32e0*/  HFMA2 R0, -RZ, RZ, 0, 5.9604644775390625e-08 ;  /* 0x00000001ff007431 */ /* 0x000fe200000001ff */
[----:B------:R-:W-:-:S03]  /*32f0*/  MOV R3, 0xffff ;  /* 0x0000ffff00037802 */ /* 0x000fc60000000f00 */
[----:B------:R-:W-:Y:S04]  /*3300*/  DEPBAR.LE SB1, 0x36 ;  /* 0x00009d800000791a */ /* 0x000fe80000000000 */
[----:B------:R-:W1:Y:S02]  /*3310*/  UTCATOMSWS.FIND_AND_SET.ALIGN UP0, UR4, UR4 ;  /* 0x00000004000475e3 */ /* 0x000e640008000800 */
[----:B-1----:R-:W-:Y:S01]  /*3320*/  MOV R4, UR4 ;  /* 0x0000000400047c02 */ /* 0x002fe20008000f00 */
[----:B------:R-:W-:Y:S06]  /*3330*/  BRA.U UP0, `(.L_x_60) ;  /* 0x0000000100187547 */ /* 0x000fec000b800000 */
.L_x_61:
[----:B------:R-:W-:Y:S05]  /*3340*/  NANOSLEEP 0x64 ;  /* 0x000000640000795d */ /* 0x000fea0003800000 */
[----:B------:R-:W-:-:S05]  /*3350*/  UMOV UR4, 0x10 ;  /* 0x0000001000047882 */ /* 0x000fca0000000000 */
[----:B------:R-:W-:Y:S04]  /*3360*/  DEPBAR.LE SB1, 0x36 ;  /* 0x00009d800000791a */ /* 0x000fe80000000000 */
[----:B------:R-:W1:Y:S02]  /*3370*/  UTCATOMSWS.FIND_AND_SET.ALIGN UP0, UR4, UR4 ;  /* 0x00000004000475e3 */ /* 0x000e640008000800 */
[----:B-1----:R-:W-:Y:S01]  /*3380*/  MOV R4, UR4 ;  /* 0x0000000400047c02 */ /* 0x002fe20008000f00 */
[----:B------:R-:W-:Y:S05]  /*3390*/  BRA.U !UP0, `(.L_x_61) ;  /* 0xfffffffd08e87547 */ /* 0x000fea000b83ffff */
.L_x_60:
[-C--:B------:R-:W-:Y:S02]  /*33a0*/  SHF.L.U32 R3, R3, R4.reuse, RZ ;  /* 0x0000000403037219 */ /* 0x080fe400000006ff */
[----:B------:R-:W-:Y:S01]  /*33b0*/  SHF.L.U32 R0, R0, R4, RZ ;  /* 0x0000000400007219 */ /* 0x000fe200000006ff */
[----:B------:R-:W-:Y:S02]  /*33c0*/  IMAD.SHL.U32 R4, R4, 0x20, RZ ;  /* 0x0000002004047824 */ /* 0x000fe400078e00ff */
[----:B------:R1:W-:Y:S04]  /*33d0*/  ATOMS.OR RZ, [UR5+0x14], R3 ;  /* 0x00001403ffff798c */ /* 0x0003e8000b000005 */
[----:B------:R1:W-:Y:S04]  /*33e0*/  ATOMS.OR RZ, [UR5+0x18], R0 ;  /* 0x00001800ffff798c */ /* 0x0003e8000b000005 */
[----:B------:R1:W-:Y:S01]  /*33f0*/  STS [UR6+0x120], R4 ;  /* 0x00012004ff007988 */ /* 0x0003e20008000806 */
[----:B------:R-:W-:Y:S05]  /*3400*/  BRA `(.L_x_59) ;  /* 0x0000000000107947 */ /* 0x000fea0003800000 */
.L_x_58:
[----:B------:R-:W-:Y:S02]  /*3410*/  MOV R0, 0xffffffff ;  /* 0xffffffff00007802 */ /* 0x000fe40000000f00 */
[----:B------:R-:W-:-:S03]  /*3420*/  MOV R4, 0x3450 ;  /* 0x0000345000047802 */ /* 0x000fc60000000f00 */
[----:B------:R1:W-:Y:S04]  /*3430*/  STS [UR6+0x120], R0 ;  /* 0x00012000ff007988 */ /* 0x0003e80008000806 */
[----:B-1---5:R-:W-:Y:S05]  /*3440*/  CALL.REL.NOINC `($__internal_1_$__cuda_sm10x_tcgen05_guardrail_trap_phase_invalid_during_alloc) ;  /* 0x00000068003c7944 */ /* 0x022fea0003c00000 */
.L_x_59:
[----:B------:R-:W-:Y:S05]  /*3450*/  WARPSYNC.ALL ;  /* 0x0000000000007948 */ /* 0x000fea0003800000 */
[----:B------:R-:W2:Y:S01]  /*3460*/  S2UR UR4, SR_CgaCtaId ;  /* 0x00000000000479c3 */ /* 0x000ea20000008800 */
[----:B------:R-:W-:Y:S01]  /*3470*/  UMOV UR71, 0x400 ;  /* 0x0000040000477882 */ /* 0x000fe20000000000 */
[----:B------:R-:W-:-:S06]  /*3480*/  NOP ;  /* 0x0000000000007918 */ /* 0x000fcc0000000000 */
[----:B------:R-:W-:Y:S06]  /*3490*/  BAR.ARV 0x6, 0xa0 ;  /* 0x0182800000007b1d */ /* 0x000fec0000002000 */
[----:B------:R-:W3:Y:S01]  /*34a0*/  LDCU UR7, c[0x0][0x38c] ;  /* 0x00007180ff0777ac */ /* 0x000ee20008000800 */
[----:B------:R-:W-:Y:S01]  /*34b0*/  LOP3.LUT R2, R2, 0xffff, RZ, 0xc0, !PT ;  /* 0x0000ffff02027812 */ /* 0x000fe200078ec0ff */
[----:B------:R-:W-:Y:S01]  /*34c0*/  HFMA2 R11, -RZ, RZ, 0, 5.9604644775390625e-08 ;  /* 0x00000001ff0b7431 */ /* 0x000fe200000001ff */
[----:B------:R-:W-:Y:S01]  /*34d0*/  MOV R10, RZ ;  /* 0x000000ff000a7202 */ /* 0x000fe20000000f00 */
[----:B------:R-:W4:Y:S01]  /*34e0*/  LDCU UR8, c[0x0][0x38c] ;  /* 0x00007180ff0877ac */ /* 0x000f220008000800 */
[----:B------:R-:W-:-:S02]  /*34f0*/  R2UR UR72, R2 ;  /* 0x00000000024872ca */ /* 0x000fc400000e0000 */
[----:B------:R-:W-:Y:S01]  /*3500*/  CS2R R8, SRZ ;  /* 0x0000000000087805 */ /* 0x000fe2000001ff00 */
[----:B------:R-:W-:Y:S01]  /*3510*/  UMOV UR75, URZ ;  /* 0x000000ff004b7c82 */ /* 0x000fe20008000000 */
[----:B------:R-:W-:Y:S01]  /*3520*/  UMOV UR9, URZ ;  /* 0x000000ff00097c82 */ /* 0x000fe20008000000 */
[----:B--2---:R-:W-:Y:S01]  /*3530*/  ULEA UR71, UR4, UR71, 0x18 ;  /* 0x0000004704477291 */ /* 0x004fe2000f8ec0ff */
[----:B------:R-:W-:Y:S01]  /*3540*/  UMOV UR76, 0x0 ;  /* 0x00000000004c7882 */ /* 0x000fe20000000000 */
[----:B------:R-:W-:Y:S02]  /*3550*/  UMOV UR77, 0x4200910 ;  /* 0x04200910004d7882 */ /* 0x000fe40000000000 */
[----:B------:R-:W-:Y:S02]  /*3560*/  UIADD3 UR6, UPT, UPT, UR71, 0x8800, URZ ;  /* 0x0000880047067890 */ /* 0x000fe4000fffe0ff */
[----:B------:R-:W-:Y:S02]  /*3570*/  UIADD3 UR5, UPT, UPT, UR71, 0x18800, URZ ;  /* 0x0001880047057890 */ /* 0x000fe4000fffe0ff */
[----:B---3--:R-:W-:Y:S01]  /*3580*/  UIADD3 UR7, UPT, UPT, UR7, 0x7f, URZ ;  /* 0x0000007f07077890 */ /* 0x008fe2000fffe0ff */
[----:B-1----:R-:W1:Y:S01]  /*3590*/  LDS R0, [UR71+0x120] ;  /* 0x00012047ff007984 */ /* 0x002e620008000800 */
[----:B------:R-:W-:-:S02]  /*35a0*/  USHF.R.U32.HI UR6, URZ, 0x4, UR6 ;  /* 0x00000004ff067899 */ /* 0x000fc40008011606 */
[----:B------:R-:W-:Y:S02]  /*35b0*/  USHF.R.S32.HI UR4, URZ, 0x1f, UR7 ;  /* 0x0000001fff047899 */ /* 0x000fe40008011407 */
[----:B------:R-:W-:Y:S02]  /*35c0*/  USHF.R.U32.HI UR5, URZ, 0x4, UR5 ;  /* 0x00000004ff057899 */ /* 0x000fe40008011605 */
[----:B------:R-:W-:Y:S02]  /*35d0*/  ULEA.HI UR4, UR4, UR7, URZ, 0x7 ;  /* 0x0000000704047291 */ /* 0x000fe4000f8f38ff */
[----:B------:R-:W-:Y:S02]  /*35e0*/  ULOP3.LUT UR6, UR6, 0x3fff, URZ, 0xc0, !UPT ;  /* 0x00003fff06067892 */ /* 0x000fe4000f8ec0ff */
[----:B------:R-:W-:Y:S02]  /*35f0*/  USHF.R.S32.HI UR10, URZ, 0x7, UR4 ;  /* 0x00000007ff0a7899 */ /* 0x000fe40008011404 */
[----:B------:R-:W-:-:S02]  /*3600*/  ULOP3.LUT UR5, UR5, 0x3fff, URZ, 0xc0, !UPT ;  /* 0x00003fff05057892 */ /* 0x000fc4000f8ec0ff */
[----:B------:R-:W-:Y:S02]  /*3610*/  UISETP.LT.AND UP0, UPT, UR10, 0x1, UPT ;  /* 0x000000010a00788c */ /* 0x000fe4000bf01270 */
[----:B------:R-:W-:Y:S01]  /*3620*/  IMAD.U32 R12, RZ, RZ, UR10 ;  /* 0x0000000aff0c7e24 */ /* 0x000fe2000f8e00ff */
[----:B------:R-:W-:Y:S02]  /*3630*/  ULOP3.LUT UR73, UR6, 0x10000, URZ, 0xfc, !UPT ;  /* 0x0001000006497892 */ /* 0x000fe4000f8efcff */
[----:B------:R-:W-:Y:S02]  /*3640*/  USEL UR4, UR10, 0x1, !UP0 ;  /* 0x000000010a047887 */ /* 0x000fe4000c000000 */
[----:B------:R-:W-:Y:S02]  /*3650*/  ULOP3.LUT UR74, UR5, 0x10000, URZ, 0xfc, !UPT ;  /* 0x00010000054a7892 */ /* 0x000fe4000f8efcff */
[----:B------:R-:W-:Y:S02]  /*3660*/  UIADD3 UR4, UPT, UPT, -UR4, URZ, URZ ;  /* 0x000000ff04047290 */ /* 0x000fe4000fffe1ff */
[----:B----4-:R-:W-:-:S04]  /*3670*/  UISETP.GE.AND UP4, UPT, UR8, 0x1, UPT ;  /* 0x000000010800788c */ /* 0x010fc8000bf86270 */
[----:B------:R-:W-:Y:S01]  /*3680*/  IMAD.U32 R14, RZ, RZ, UR4 ;  /* 0x00000004ff0e7e24 */ /* 0x000fe2000f8e00ff */
[----:B-1----:R-:W-:-:S13]  /*3690*/  R2UR UR7, R0 ;  /* 0x00000000000772ca */ /* 0x002fda00000e0000 */
[----:B------:R-:W-:-:S07]  /*36a0*/  IMAD.U32 R15, RZ, RZ, UR7 ;  /* 0x00000007ff0f7e24 */ /* 0x000fce000f8e00ff */
.L_x_68:
[----:B------:R-:W-:Y:S02]  /*36b0*/  LEA R0, R10, UR71, 0x3 ;  /* 0x000000470a007c11 */ /* 0x000fe4000f8e18ff */
[----:B------:R-:W-:Y:S02]  /*36c0*/  SHF.L.U32 R2, R9, 0x1f, RZ ;  /* 0x0000001f09027819 */ /* 0x000fe400000006ff */
[----:B------:R-:W-:Y:S01]  /*36d0*/  PLOP3.LUT P0, PT, PT, PT, UP4, 0x80, 0x8 ;  /* 0x000000000008781c */ /* 0x000fe20003f0f048 */
[----:B------:R-:W-:Y:S01]  /*36e0*/  VIADD R3, R0, 0x80 ;  /* 0x0000008000037836 */ /* 0x000fe20000000000 */
[----:B-1----:R-:W1:Y:S02]  /*36f0*/  SYNCS.PHASECHK.TRANS64.TRYWAIT P1, [R0+URZ+0x70], R2 ;  /* 0x00007002000075a7 */ /* 0x002e6400080211ff */
[----:B-1----:R-:W-:Y:S09]  /*3700*/  @!P1 BRA `(.L_x_62) ;  /* 0x0000005c00889947 */ /* 0x002ff20003800000 */
.L_x_151:
[----:B------:R-:W-:Y:S01]  /*3710*/  LEA R4, R10, UR71, 0x4 ;  /* 0x000000470a047c11 */ /* 0x000fe2000f8e20ff */
[----:B------:R-:W-:Y:S01]  /*3720*/  @UP4 ULEA UR4, UR9, UR71, 0x3 ;  /* 0x0000004709044291 */ /* 0x000fe2000f8e18ff */
[----:B------:R-:W-:Y:S01]  /*3730*/  PLOP3.LUT P2, PT, PT, PT, PT, 0x80, 0x8 ;  /* 0x000000000008781c */ /* 0x000fe20003f4f070 */
[----:B------:R-:W-:Y:S01]  /*3740*/  ULEA UR5, UR75, UR71, 0x3 ;  /* 0x000000474b057291 */ /* 0x000fe2000f8e18ff */
[----:B------:R-:W-:Y:S02]  /*3750*/  PRMT R3, RZ, 0x654, R3 ;  /* 0x00000654ff037816 */ /* 0x000fe40000000003 */
[----:B------:R-:W2:Y:S01]  /*3760*/  LDS.128 R4, [R4+0x100] ;  /* 0x0001000004047984 */ /* 0x000ea20000000c00 */
[----:B-1----:R-:W-:Y:S02]  /*3770*/  @P0 SHF.L.U32 R2, R8, 0x1f, RZ ;  /* 0x0000001f08020819 */ /* 0x002fe400000006ff */
[----:B------:R-:W-:Y:S01]  /*3780*/  SHF.L.U32 R0, R11, 0x1f, RZ ;  /* 0x0000001f0b007819 */ /* 0x000fe200000006ff */
[----:B------:R-:W-:Y:S01]  /*3790*/  @!PT LDS RZ, [RZ] ;  /* 0x00000000fffff984 */ /* 0x000fe20000000800 */
[----:B------:R-:W-:Y:S01]  /*37a0*/  @!PT LDS RZ, [RZ] ;  /* 0x00000000fffff984 */ /* 0x000fe20000000800 */
[----:B------:R-:W-:Y:S01]  /*37b0*/  @!PT LDS RZ, [RZ] ;  /* 0x00000000fffff984 */ /* 0x000fe20000000800 */
[----:B------:R-:W-:Y:S01]  /*37c0*/  @!PT LDS RZ, [RZ] ;  /* 0x00000000fffff984 */ /* 0x000fe20000000800 */
[----:B------:R1:W-:Y:S06]  /*37d0*/  MEMBAR.ALL.CTA ;  /* 0x0000000000007992 */ /* 0x0003ec0000008000 */
[----:B-1----:R-:W1:Y:S01]  /*37e0*/  FENCE.VIEW.ASYNC.S ;  /* 0x00000000000073c6 */ /* 0x002e620000000000 */
[----:B------:R-:W-:Y:S01]  /*37f0*/  R2UR UR6, R15 ;  /* 0x000000000f0672ca */ /* 0x000fe200000e0000 */
[----:B------:R-:W-:Y:S01]  /*3800*/  IMAD.U32 R13, RZ, RZ, UR5 ;  /* 0x00000005ff0d7e24 */ /* 0x000fe2000f8e00ff */
[----:B-1----:R1:W-:Y:S01]  /*3810*/  SYNCS.ARRIVE.TRANS64.RED.A1T0 RZ, [R3+URZ], RZ ;  /* 0x000000ff03ff79a7 */ /* 0x0023e200081004ff */
[----:B------:R1:W3:Y:S01]  /*3820*/  @P0 SYNCS.PHASECHK.TRANS64.TRYWAIT P2, [UR4], R2 ;  /* 0x00000002ff0005a7 */ /* 0x0002e20008041104 */
[----:B------:R-:W-:Y:S01]  /*3830*/  ULEA.HI UR4, UR75, UR75, URZ, 0x1 ;  /* 0x0000004b4b047291 */ /* 0x000fe2000f8f08ff */
[----:B--2---:R-:W-:-:S03]  /*3840*/  LOP3.LUT P1, RZ, R6, 0x1, RZ, 0xc0, !PT ;  /* 0x0000000106ff7812 */ /* 0x004fc6000782c0ff */
[----:B------:R-:W-:-:S04]  /*3850*/  ULOP3.LUT UR8, UR4, 0xffe, URZ, 0xc0, !UPT ;  /* 0x00000ffe04087892 */ /* 0x000fc8000f8ec0ff */
[----:B------:R-:W-:Y:S01]  /*3860*/  UIADD3 UR8, UPT, UPT, -UR8, UR75, URZ ;  /* 0x0000004b08087290 */ /* 0x000fe2000fffe1ff */
[----:B------:R-:W2:Y:S01]  /*3870*/  SYNCS.PHASECHK.TRANS64.TRYWAIT P0, [UR5+0xb0], R0 ;  /* 0x0000b000ff0075a7 */ /* 0x000ea20008001105 */
[----:B------:R-:W-:-:S04]  /*3880*/  USHF.L.U32 UR5, UR4, 0x6, URZ ;  /* 0x0000000604057899 */ /* 0x000fc800080006ff */
[----:B------:R-:W-:-:S04]  /*3890*/  ULOP3.LUT UR4, UR5, 0xffffff80, URZ, 0xc0, !UPT ;  /* 0xffffff8005047892 */ /* 0x000fc8000f8ec0ff */
[----:B------:R-:W-:-:S04]  /*38a0*/  UIADD3 UR4, UPT, UPT, UR6, UR4, URZ ;  /* 0x0000000406047290 */ /* 0x000fc8000fffe0ff */
[----:B------:R-:W-:Y:S01]  /*38b0*/  ULEA UR8, UR8, UR4, 0x14 ;  /* 0x0000000408087291 */ /* 0x000fe2000f8ea0ff */
[----:B-123--:R-:W-:Y:S11]  /*38c0*/  @!P0 BRA `(.L_x_63) ;  /* 0x0000005c002c8947 */ /* 0x00eff60003800000 */
.L_x_153:
[----:B------:R-:W-:Y:S01]  /*38d0*/  IADD3 R10, PT, PT, R10, 0x1, RZ ;  /* 0x000000010a0a7810 */ /* 0x000fe20007ffe0ff */
[----:B------:R-:W-:Y:S06]  /*38e0*/  BRA.U !UP4, `(.L_x_64) ;  /* 0x000000050cec7547 */ /* 0x000fec000b800000 */
[----:B------:R-:W-:Y:S01]  /*38f0*/  R2UR UR69, R14 ;  /* 0x000000000e4572ca */ /* 0x000fe200000e0000 */
[----:B------:R-:W-:Y:S01]  /*3900*/  UPLOP3.LUT UP2, UPT, UPT, UPT, UPT, 0x40, 0x4 ;  /* 0x000000000004789c */ /* 0x000fe20003f4e870 */
[----:B------:R-:W-:Y:S01]  /*3910*/  R2UR UR68, R12 ;  /* 0x000000000c4472ca */ /* 0x000fe200000e0000 */
[----:B------:R-:W-:-:S14]  /*3920*/  UMOV UR7, UR9 ;  /* 0x0000000900077c82 */ /* 0x000fdc0008000000 */
.L_x_67:
[----:B------:R-:W-:Y:S02]  /*3930*/  UIADD3 UR69, UPT, UPT, UR69, 0x1, URZ ;  /* 0x0000000145457890 */ /* 0x000fe4000fffe0ff */
[----:B--2---:R-:W-:Y:S02]  /*3940*/  ULEA UR5, UR7, UR71, 0x3 ;  /* 0x0000004707057291 */ /* 0x004fe4000f8e18ff */
[----:B------:R-:W-:Y:S01]  /*3950*/  UISETP.NE.AND UP3, UPT, UR69, URZ, UPT ;  /* 0x000000ff4500728c */ /* 0x000fe2000bf65270 */
[----:B------:R-:W-:Y:S10]  /*3960*/  @P2 BRA `(.L_x_65) ;  /* 0x00000000000c2947 */ /* 0x000ff40003800000 */
[----:B-1----:R-:W-:Y:S04]  /*3970*/  SHF.L.U32 R2, R8, 0x1f, RZ ;  /* 0x0000001f08027819 */ /* 0x002fe800000006ff */
[----:B------:R-:W1:Y:S02]  /*3980*/  SYNCS.PHASECHK.TRANS64.TRYWAIT P0, [UR5], R2 ;  /* 0x00000002ff0075a7 */ /* 0x000e640008001105 */
[----:B-1----:R-:W-:Y:S05]  /*3990*/  @!P0 BRA `(.L_x_66) ;  /* 0x0000005c00148947 */ /* 0x002fea0003800000 */
.L_x_65:
[----:B------:R-:W-:Y:S01]  /*39a0*/  UISETP.NE.AND UP0, UPT, UR68, 0x1, UPT ;  /* 0x000000014400788c */ /* 0x000fe2000bf05270 */
[----:B------:R-:W-:Y:S01]  /*39b0*/  PLOP3.LUT P2, PT, PT, PT, PT, 0x80, 0x8 ;  /* 0x000000000008781c */ /* 0x000fe20003f4f070 */
[----:B------:R-:W-:Y:S01]  /*39c0*/  UIADD3 UR9, UPT, UPT, UR7, 0x1, URZ ;  /* 0x0000000107097890 */ /* 0x000fe2000fffe0ff */
[----:B------:R-:W-:Y:S01]  /*39d0*/  MOV.SPILL R3, UR77 ;  /* 0x0000004d00037c02 */ /* 0x000fe20009000f00 */
[----:B------:R-:W-:Y:S01]  /*39e0*/  UIADD3 UR70, UPT, UPT, UR5, 0x10, URZ ;  /* 0x0000001005467890 */ /* 0x000fe2000fffe0ff */
[----:B-1----:R-:W-:Y:S01]  /*39f0*/  MOV.SPILL R2, UR76 ;  /* 0x0000004c00027c02 */ /* 0x002fe20009000f00 */
[----:B------:R-:W-:Y:S01]  /*3a00*/  UISETP.NE.AND UP1, UPT, UR9, 0x2, UPT ;  /* 0x000000020900788c */ /* 0x000fe2000bf25270 */
[----:B------:R-:W-:Y:S01]  /*3a10*/  PLOP3.LUT P0, PT, PT, PT, UP0, 0x80, 0x8 ;  /* 0x000000000008781c */ /* 0x000fe20003f0f008 */
[----:B------:R-:W-:Y:S02]  /*3a20*/  ULEA UR6, UR7, UR74, 0xc ;  /* 0x0000004a07067291 */ /* 0x000fe4000f8e60ff */
[----:B------:R-:W-:Y:S02]  /*3a30*/  USEL UR5, URZ, 0x1, UP1 ;  /* 0x00000001ff057887 */ /* 0x000fe40008800000 */
[----:B------:R-:W-:Y:S02]  /*3a40*/  USEL UR9, UR9, URZ, UP1 ;  /* 0x000000ff09097287 */ /* 0x000fe40008800000 */
[----:B------:R-:W-:Y:S02]  /*3a50*/  ULEA UR4, UR7, UR73, 0xb ;  /* 0x0000004907047291 */ /* 0x000fe4000f8e58ff */
[----:B------:R-:W-:Y:S01]  /*3a60*/  @UP0 ULEA UR7, UR9, UR71, 0x3 ;  /* 0x0000004709070291 */ /* 0x000fe2000f8e18ff */
[----:B------:R-:W-:Y:S01]  /*3a70*/  LOP3.LUT R8, R8, UR5, RZ, 0x3c, !PT ;  /* 0x0000000508087c12 */ /* 0x000fe2000f8e3cff */
[----:B------:R-:W-:Y:S02]  /*3a80*/  UIADD3 UR22, UPT, UPT, UR6, 0x2, URZ ;  /* 0x0000000206167890 */ /* 0x000fe4000fffe0ff */
[----:B------:R-:W-:Y:S01]  /*3a90*/  UIADD3 UR18, UPT, UPT, UR4, 0x2, URZ ;  /* 0x0000000204127890 */ /* 0x000fe2000fffe0ff */
[----:B------:R-:W-:Y:S01]  /*3aa0*/  @P0 SHF.L.U32 R0, R8, 0x1f, RZ ;  /* 0x0000001f08000819 */ /* 0x000fe200000006ff */
[----:B------:R-:W-:Y:S02]  /*3ab0*/  UIADD3 UR14, UPT, UPT, UR6, 0x4, URZ ;  /* 0x00000004060e7890 */ /* 0x000fe4000fffe0ff */
[----:B------:R-:W-:Y:S01]  /*3ac0*/  UIADD3 UR12, UPT, UPT, UR4, 0x4, URZ ;  /* 0x00000004040c7890 */ /* 0x000fe2000fffe0ff */
[----:B------:R2:W3:Y:S01]  /*3ad0*/  @P0 SYNCS.PHASECHK.TRANS64.TRYWAIT P2, [UR7], R0 ;  /* 0x00000000ff0005a7 */ /* 0x0004e20008041107 */
[----:B------:R-:W-:Y:S02]  /*3ae0*/  UIADD3 UR66, UPT, UPT, UR6, 0x6, URZ ;  /* 0x0000000606427890 */ /* 0x000fe4000fffe0ff */
        /* <DEDUP_REMOVED lines=24> */
[----:B------:R-:W-:Y:S01]  /*3c70*/  UIADD3 UR68, UPT, UPT, UR68, -0x1, URZ ;  /* 0xffffffff44447890 */ /* 0x000fe2000fffe0ff */
[----:B------:R-:W-:Y:S01]  /*3c80*/  UMOV UR7, 0x40004040 ;  /* 0x4000404000077882 */ /* 0x000fe20000000000 */
[----:B------:R-:W-:Y:S01]  /*3c90*/  UMOV UR76, 0x0 ;  /* 0x00000000004c7882 */ /* 0x000fe20000000000 */
[----:B------:R-:W-:Y:S01]  /*3ca0*/  UMOV UR77, 0x4200910 ;  /* 0x04200910004d7882 */ /* 0x000fe20000000000 */
[----:B------:R-:W-:Y:S01]  /*3cb0*/  UMOV UR5, 0x40004040 ;  /* 0x4000404000057882 */ /* 0x000fe20000000000 */
[----:B------:R-:W-:Y:S01]  /*3cc0*/  UMOV UR23, 0x40004040 ;  /* 0x4000404000177882 */ /* 0x000fe20000000000 */
[----:B------:R1:W-:Y:S01]  /*3cd0*/  UTCHMMA gdesc[UR4], gdesc[UR6], tmem[UR8], tmem[UR76], idesc[UR77], UP2 ;  /* 0x00ff4c06040075ea */ /* 0x0003e20009000008 */
[----:B------:R-:W-:Y:S01]  /*3ce0*/  UPLOP3.LUT UP2, UPT, UPT, UPT, UPT, 0x80, 0x8 ;  /* 0x000000000008789c */ /* 0x000fe20003f4f070 */
[----:B------:R-:W-:Y:S01]  /*3cf0*/  UMOV UR19, 0x40004040 ;  /* 0x4000404000137882 */ /* 0x000fe20000000000 */
[----:B------:R-:W-:Y:S01]  /*3d00*/  UMOV UR15, 0x40004040 ;  /* 0x40004040000f7882 */ /* 0x000fe20000000000 */
[----:B------:R4:W-:Y:S01]  /*3d10*/  UTCHMMA gdesc[UR18], gdesc[UR22], tmem[UR8], tmem[UR76], idesc[UR77], UPT ;  /* 0x00ff4c16120075ea */ /* 0x0009e2000b800008 */
[----:B------:R-:W-:Y:S01]  /*3d20*/  UMOV UR13, 0x40004040 ;  /* 0x40004040000d7882 */ /* 0x000fe20000000000 */
        /* <DEDUP_REMOVED lines=18> */
[----:B-1----:R-:W-:Y:S01]  /*3e50*/  UIADD3 UR4, UPT, UPT, UR4, 0x606, URZ ;  /* 0x0000060604047890 */ /* 0x002fe2000fffe0ff */
[----:B------:R-:W-:Y:S01]  /*3e60*/  UMOV UR6, 0x0 ;  /* 0x0000000000067882 */ /* 0x000fe20000000000 */
[----:B------:R-:W-:Y:S01]  /*3e70*/  UMOV UR7, 0x4200910 ;  /* 0x0420091000077882 */ /* 0x000fe20000000000 */
[----:B------:R-:W-:Y:S01]  /*3e80*/  UMOV UR31, 0x40004040 ;  /* 0x40004040001f7882 */ /* 0x000fe20000000000 */
[----:B----4-:R-:W-:Y:S01]  /*3e90*/  UMOV UR22, 0x0 ;  /* 0x0000000000167882 */ /* 0x010fe20000000000 */
[----:B------:R-:W-:Y:S01]  /*3ea0*/  UMOV UR23, 0x4200910 ;  /* 0x0420091000177882 */ /* 0x000fe20000000000 */
[----:B------:R-:W-:Y:S01]  /*3eb0*/  R2UR.FILL UR77, R3 ;  /* 0x00000000034d72ca */ /* 0x000fe200004e0000 */
[----:B------:R1:W-:Y:S01]  /*3ec0*/  UTCHMMA gdesc[UR12], gdesc[UR14], tmem[UR8], tmem[UR22], idesc[UR23], UPT ;  /* 0x00ff160e0c0075ea */ /* 0x0003e2000b800008 */
[----:B------:R-:W-:Y:S01]  /*3ed0*/  R2UR.FILL UR76, R2 ;  /* 0x00000000024c72ca */ /* 0x000fe200004e0000 */
[----:B------:R-:W-:Y:S01]  /*3ee0*/  UTCHMMA gdesc[UR64], gdesc[UR66], tmem[UR8], tmem[UR22], idesc[UR23], UPT ;  /* 0x00ff1642400075ea */ /* 0x000fe2000b800008 */
[----:B------:R-:W-:Y:S01]  /*3ef0*/  UTCHMMA gdesc[UR60], gdesc[UR62], tmem[UR8], tmem[UR22], idesc[UR23], UPT ;  /* 0x00ff163e3c0075ea */ /* 0x000fe2000b800008 */
[----:B------:R-:W-:Y:S01]  /*3f00*/  UMOV UR18, 0x0 ;  /* 0x0000000000127882 */ /* 0x000fe20000000000 */
[----:B------:R-:W-:Y:S01]  /*3f10*/  UMOV UR19, 0x4200910 ;  /* 0x0420091000137882 */ /* 0x000fe20000000000 */
[----:B------:R-:W-:Y:S01]  /*3f20*/  UMOV UR29, 0x40004040 ;  /* 0x40004040001d7882 */ /* 0x000fe20000000000 */
[----:B------:R-:W-:Y:S01]  /*3f30*/  UTCHMMA gdesc[UR56], gdesc[UR58], tmem[UR8], tmem[UR18], idesc[UR19], UPT ;  /* 0x00ff123a380075ea */ /* 0x000fe2000b800008 */
[----:B------:R-:W-:Y:S01]  /*3f40*/  UTCHMMA gdesc[UR52], gdesc[UR54], tmem[UR8], tmem[UR18], idesc[UR19], UPT ;  /* 0x00ff1236340075ea */ /* 0x000fe2000b800008 */
[----:B------:R-:W-:Y:S01]  /*3f50*/  UTCHMMA gdesc[UR48], gdesc[UR50], tmem[UR8], tmem[UR18], idesc[UR19], UPT ;  /* 0x00ff1232300075ea */ /* 0x000fe2000b800008 */
[----:B------:R-:W-:Y:S01]  /*3f60*/  UTCHMMA gdesc[UR44], gdesc[UR46], tmem[UR8], tmem[UR6], idesc[UR7], UPT ;  /* 0x00ff062e2c0075ea */ /* 0x000fe2000b800008 */
[----:B------:R-:W-:Y:S01]  /*3f70*/  UMOV UR27, 0x40004040 ;  /* 0x40004040001b7882 */ /* 0x000fe20000000000 */
[----:B------:R-:W-:Y:S01]  /*3f80*/  UMOV UR25, 0x40004040 ;  /* 0x4000404000197882 */ /* 0x000fe20000000000 */
[----:B------:R-:W-:Y:S01]  /*3f90*/  UMOV UR21, 0x40004040 ;  /* 0x4000404000157882 */ /* 0x000fe20000000000 */
[----:B------:R-:W-:Y:S01]  /*3fa0*/  UMOV UR17, 0x40004040 ;  /* 0x4000404000117882 */ /* 0x000fe20000000000 */
[----:B------:R-:W-:Y:S01]  /*3fb0*/  UMOV UR11, 0x40004040 ;  /* 0x40004040000b7882 */ /* 0x000fe20000000000 */
[----:B-1----:R-:W-:Y:S01]  /*3fc0*/  UMOV UR12, 0x0 ;  /* 0x00000000000c7882 */ /* 0x002fe20000000000 */
[----:B------:R-:W-:Y:S01]  /*3fd0*/  UMOV UR13, 0x4200910 ;  /* 0x04200910000d7882 */ /* 0x000fe20000000000 */
[----:B------:R-:W-:Y:S01]  /*3fe0*/  UMOV UR14, 0x0 ;  /* 0x00000000000e7882 */ /* 0x000fe20000000000 */
[----:B------:R-:W-:Y:S01]  /*3ff0*/  UTCHMMA gdesc[UR40], gdesc[UR42], tmem[UR8], tmem[UR12], idesc[UR13], UPT ;  /* 0x00ff0c2a280075ea */ /* 0x000fe2000b800008 */
[----:B------:R-:W-:Y:S01]  /*4000*/  UTCHMMA gdesc[UR36], gdesc[UR38], tmem[UR8], tmem[UR6], idesc[UR7], UPT ;  /* 0x00ff0626240075ea */ /* 0x000fe2000b800008 */
[----:B------:R-:W-:Y:S01]  /*4010*/  UMOV UR15, 0x4200910 ;  /* 0x04200910000f7882 */ /* 0x000fe20000000000 */
[----:B------:R-:W-:Y:S01]  /*4020*/  UTCHMMA gdesc[UR32], gdesc[UR34], tmem[UR8], tmem[UR18], idesc[UR19], UPT ;  /* 0x00ff1222200075ea */ /* 0x000fe2000b800008 */
[----:B------:R-:W-:Y:S01]  /*4030*/  UTCHMMA gdesc[UR28], gdesc[UR30], tmem[UR8], tmem[UR14], idesc[UR15], UPT ;  /* 0x00ff0e1e1c0075ea */ /* 0x000fe2000b800008 */
[----:B------:R-:W-:Y:S01]  /*4040*/  UTCHMMA gdesc[UR24], gdesc[UR26], tmem[UR8], tmem[UR12], idesc[UR13], UPT ;  /* 0x00ff0c1a180075ea */ /* 0x000fe2000b800008 */
[----:B------:R1:W-:Y:S01]  /*4050*/  UTCHMMA gdesc[UR16], gdesc[UR20], tmem[UR8], tmem[UR6], idesc[UR7], UPT ;  /* 0x00ff0614100075ea */ /* 0x0003e2000b800008 */
[----:B------:R2:W-:Y:S01]  /*4060*/  UTCHMMA gdesc[UR4], gdesc[UR10], tmem[UR8], tmem[UR76], idesc[UR77], UPT ;  /* 0x00ff4c0a040075ea */ /* 0x0005e2000b800008 */
[----:B------:R2:W-:Y:S01]  /*4070*/  UTCBAR.MULTICAST [UR70], URZ, UR72 ;  /* 0x000000ff460073e9 */ /* 0x0005e20008000848 */
[----:B-1----:R-:W-:Y:S01]  /*4080*/  UMOV UR7, UR9 ;  /* 0x0000000900077c82 */ /* 0x002fe20008000000 */
[----:B---3--:R-:W-:Y:S05]  /*4090*/  BRA.U UP3, `(.L_x_67) ;  /* 0xfffffff903247547 */ /* 0x008fea000b83ffff */
.L_x_64:
[----:B--2---:R-:W-:Y:S02]  /*40a0*/  R2UR UR4, R13 ;  /* 0x000000000d0472ca */ /* 0x004fe400000e0000 */
[----:B------:R-:W-:-:S04]  /*40b0*/  ISETP.NE.AND P0, PT, R10, 0x2, PT ;  /* 0x000000020a00780c */ /* 0x000fc80003f05270 */
[----:B-1----:R-:W-:Y:S02]  /*40c0*/  SEL R0, RZ, 0x1, P0 ;  /* 0x00000001ff007807 */ /* 0x002fe40000000000 */
[----:B------:R-:W-:Y:S02]  /*40d0*/  SEL R10, R10, RZ, P0 ;  /* 0x000000ff0a0a7207 */ /* 0x000fe40000000000 */
[----:B------:R-:W-:-:S03]  /*40e0*/  LOP3.LUT R9, R9, R0, RZ, 0x3c, !PT ;  /* 0x0000000009097212 */ /* 0x000fc600078e3cff */
[----:B------:R-:W-:Y:S02]  /*40f0*/  UIADD3 UR5, UPT, UPT, UR4, 0x90, URZ ;  /* 0x0000009004057890 */ /* 0x000fe4000fffe0ff */
[----:B------:R-:W-:-:S04]  /*4100*/  UIADD3 UR4, UPT, UPT, UR75, 0x1, URZ ;  /* 0x000000014b047890 */ /* 0x000fc8000fffe0ff */
[----:B------:R-:W-:-:S03]  /*4110*/  UISETP.NE.AND UP0, UPT, UR4, 0x4, UPT ;  /* 0x000000040400788c */ /* 0x000fc6000bf05270 */
[----:B------:R1:W-:Y:S01]  /*4120*/  UTCBAR [UR5], URZ ;  /* 0x000000ff050073e9 */ /* 0x0003e200080000ff */
[----:B------:R-:W-:Y:S02]  /*4130*/  USEL UR6, URZ, 0x1, UP0 ;  /* 0x00000001ff067887 */ /* 0x000fe40008000000 */
[----:B------:R-:W-:-:S04]  /*4140*/  USEL UR75, UR4, URZ, UP0 ;  /* 0x000000ff044b7287 */ /* 0x000fc80008000000 */
[----:B------:R-:W-:Y:S01]  /*4150*/  LOP3.LUT R11, R11, UR6, RZ, 0x3c, !PT ;  /* 0x000000060b0b7c12 */ /* 0x000fe2000f8e3cff */
[----:B------:R-:W-:Y:S07]  /*4160*/  @P1 BRA `(.L_x_68) ;  /* 0xfffffff400501947 */ /* 0x000fee000383ffff */
[----:B------:R-:W2:Y:S01]  /*4170*/  S2UR UR8, SR_CgaCtaId ;  /* 0x00000000000879c3 */ /* 0x000ea20000008800 */
[----:B------:R-:W-:Y:S01]  /*4180*/  ELECT P0, URZ, PT ;  /* 0x0000000000ff782f */ /* 0x000fe20003800000 */
[----:B------:R-:W-:Y:S01]  /*4190*/  IMAD.MOV.U32 R0, RZ, RZ, 0x1 ;  /* 0x00000001ff007424 */ /* 0x000fe200078e00ff */
[----:B------:R-:W-:Y:S01]  /*41a0*/  UIADD3 UR71, UPT, UPT, UR71, 0xb0, URZ ;  /* 0x000000b047477890 */ /* 0x000fe2000fffe0ff */
[----:B------:R-:W-:Y:S01]  /*41b0*/  SHF.L.U32 R2, R11, 0x1f, RZ ;  /* 0x0000001f0b027819 */ /* 0x000fe200000006ff */
[----:B------:R-:W-:-:S03]  /*41c0*/  UMOV UR4, 0x40 ;  /* 0x0000004000047882 */ /* 0x000fc60000000000 */
[----:B------:R-:W-:Y:S01]  /*41d0*/  UVIRTCOUNT.DEALLOC.SMPOOL 0x80 ;  /* 0x000000800000784c */ /* 0x000fe20000000000 */
[----:B--2---:R-:W-:Y:S02]  /*41e0*/  ULEA UR8, UR8, UR4, 0x18 ;  /* 0x0000000408087291 */ /* 0x004fe4000f8ec0ff */
[----:B------:R-:W-:-:S07]  /*41f0*/  ULEA UR4, UR75, UR71, 0x3 ;  /* 0x000000474b047291 */ /* 0x000fce000f8e18ff */
[----:B------:R2:W-:Y:S02]  /*4200*/  @P0 STS.U8 [UR8+0x1c], R0 ;  /* 0x00001c00ff000988 */ /* 0x0005e40008000008 */
[----:B------:R-:W3:Y:S02]  /*4210*/  SYNCS.PHASECHK.TRANS64.TRYWAIT P0, [UR4], R2 ;  /* 0x00000002ff0075a7 */ /* 0x000ee40008001104 */
[----:B--23--:R-:W-:Y:S05]  /*4220*/  @!P0 BRA `(.L_x_69) ;  /* 0x0000005400088947 */ /* 0x00cfea0003800000 */
.L_x_156:
[----:B------:R-:W-:-:S04]  /*4230*/  UIADD3 UR4, UPT, UPT, UR75, 0x1, URZ ;  /* 0x000000014b047890 */ /* 0x000fc8000fffe0ff */
[----:B------:R-:W-:-:S04]  /*4240*/  UISETP.NE.AND UP0, UPT, UR4, 0x4, UPT ;  /* 0x000000040400788c */ /* 0x000fc8000bf05270 */
[----:B------:R-:W-:Y:S02]  /*4250*/  USEL UR6, URZ, 0x1, UP0 ;  /* 0x00000001ff067887 */ /* 0x000fe40008000000 */
[----:B------:R-:W-:-:S04]  /*4260*/  USEL UR4, UR4, URZ, UP0 ;  /* 0x000000ff04047287 */ /* 0x000fc80008000000 */
[----:B-1----:R-:W-:Y:S01]  /*4270*/  ULEA UR5, UR4, UR71, 0x3 ;  /* 0x0000004704057291 */ /* 0x002fe2000f8e18ff */
[----:B--2---:R-:W-:-:S04]  /*4280*/  LOP3.LUT R2, R11, UR6, RZ, 0x3c, !PT ;  /* 0x000000060b027c12 */ /* 0x004fc8000f8e3cff */
[----:B------:R-:W-:-:S04]  /*4290*/  SHF.L.U32 R3, R2, 0x1f, RZ ;  /* 0x0000001f02037819 */ /* 0x000fc800000006ff */
[----:B------:R-:W1:Y:S02]  /*42a0*/  SYNCS.PHASECHK.TRANS64.TRYWAIT P0, [UR5], R3 ;  /* 0x00000003ff0075a7 */ /* 0x000e640008001105 */
[----:B-1----:R-:W-:Y:S05]  /*42b0*/  @!P0 BRA `(.L_x_70) ;  /* 0x0000005000fc8947 */ /* 0x002fea0003800000 */
.L_x_158:
[----:B------:R-:W-:-:S04]  /*42c0*/  UIADD3 UR4, UPT, UPT, UR4, 0x1, URZ ;  /* 0x0000000104047890 */ /* 0x000fc8000fffe0ff */
[----:B------:R-:W-:-:S04]  /*42d0*/  UISETP.NE.AND UP0, UPT, UR4, 0x4, UPT ;  /* 0x000000040400788c */ /* 0x000fc8000bf05270 */
[----:B------:R-:W-:Y:S02]  /*42e0*/  USEL UR6, URZ, 0x1, UP0 ;  /* 0x00000001ff067887 */ /* 0x000fe40008000000 */
[----:B------:R-:W-:-:S04]  /*42f0*/  USEL UR4, UR4, URZ, UP0 ;  /* 0x000000ff04047287 */ /* 0x000fc80008000000 */
[----:B------:R-:W-:Y:S01]  /*4300*/  ULEA UR5, UR4, UR71, 0x3 ;  /* 0x0000004704057291 */ /* 0x000fe2000f8e18ff */
[----:B------:R-:W-:-:S04]  /*4310*/  LOP3.LUT R2, R2, UR6, RZ, 0x3c, !PT ;  /* 0x0000000602027c12 */ /* 0x000fc8000f8e3cff */
[----:B-1----:R-:W-:-:S04]  /*4320*/  SHF.L.U32 R3, R2, 0x1f, RZ ;  /* 0x0000001f02037819 */ /* 0x002fc800000006ff */
[----:B------:R-:W1:Y:S02]  /*4330*/  SYNCS.PHASECHK.TRANS64.TRYWAIT P0, [UR5], R3 ;  /* 0x00000003ff0075a7 */ /* 0x000e640008001105 */
[----:B-1----:R-:W-:Y:S05]  /*4340*/  @!P0 BRA `(.L_x_71) ;  /* 0x0000005000f08947 */ /* 0x002fea0003800000 */
.L_x_160:
[----:B------:R-:W-:-:S04]  /*4350*/  UIADD3 UR4, UPT, UPT, UR4, 0x1, URZ ;  /* 0x0000000104047890 */ /* 0x000fc8000fffe0ff */
[----:B------:R-:W-:-:S04]  /*4360*/  UISETP.NE.AND UP0, UPT, UR4, 0x4, UPT ;  /* 0x000000040400788c */ /* 0x000fc8000bf05270 */
[----:B------:R-:W-:Y:S02]  /*4370*/  USEL UR5, URZ, 0x1, UP0 ;  /* 0x00000001ff057887 */ /* 0x000fe40008000000 */
[----:B------:R-:W-:-:S04]  /*4380*/  USEL UR4, UR4, URZ, UP0 ;  /* 0x000000ff04047287 */ /* 0x000fc80008000000 */
[----:B------:R-:W-:Y:S01]  /*4390*/  ULEA UR4, UR4, UR71, 0x3 ;  /* 0x0000004704047291 */ /* 0x000fe2000f8e18ff */
[----:B------:R-:W-:-:S04]  /*43a0*/  LOP3.LUT R2, R2, UR5, RZ, 0x3c, !PT ;  /* 0x0000000502027c12 */ /* 0x000fc8000f8e3cff */
[----:B------:R-:W-:-:S04]  /*43b0*/  SHF.L.U32 R2, R2, 0x1f, RZ ;  /* 0x0000001f02027819 */ /* 0x000fc800000006ff */
[----:B------:R-:W2:Y:S02]  /*43c0*/  SYNCS.PHASECHK.TRANS64.TRYWAIT P0, [UR4], R2 ;  /* 0x00000002ff0075a7 */ /* 0x000ea40008001104 */
[----:B--2---:R-:W-:Y:S05]  /*43d0*/  @!P0 BRA `(.L_x_72) ;  /* 0x0000005000e48947 */ /* 0x004fea0003800000 */
.L_x_162:
[----:B------:R-:W-:Y:S01]  /*43e0*/  NOP ;  /* 0x0000000000007918 */ /* 0x000fe20000000000 */
[----:B-1----:R-:W1:Y:S01]  /*43f0*/  LDS R0, [UR8+0x14] ;  /* 0x00001408ff007984 */ /* 0x002e620008000800 */
[----:B------:R-:W-:Y:S01]  /*4400*/  R2UR UR4, R15 ;  /* 0x000000000f0472ca */ /* 0x000fe200000e0000 */
[----:B------:R-:W-:Y:S01]  /*4410*/  UMOV UR5, 0xffff ;  /* 0x0000ffff00057882 */ /* 0x000fe20000000000 */
[----:B------:R-:W-:-:S11]  /*4420*/  UMOV UR6, 0x1 ;  /* 0x0000000100067882 */ /* 0x000fd60000000000 */
[----:B------:R-:W-:-:S04]  /*4430*/  ULOP3.LUT UR4, UR4, 0xffff, URZ, 0xc0, !UPT ;  /* 0x0000ffff04047892 */ /* 0x000fc8000f8ec0ff */
[----:B------:R-:W-:-:S04]  /*4440*/  USHF.R.U32.HI UR4, URZ, 0x5, UR4 ;  /* 0x00000005ff047899 */ /* 0x000fc80008011604 */
[----:B------:R-:W-:Y:S02]  /*4450*/  USHF.L.U32 UR5, UR5, UR4, URZ ;  /* 0x0000000405057299 */ /* 0x000fe400080006ff */
[----:B------:R-:W-:-:S04]  /*4460*/  USHF.L.U32 UR4, UR6, UR4, URZ ;  /* 0x0000000406047299 */ /* 0x000fc800080006ff */
[----:B-1----:R-:W-:-:S04]  /*4470*/  LOP3.LUT R0, R0, UR5, RZ, 0xc0, !PT ;  /* 0x0000000500007c12 */ /* 0x002fc8000f8ec0ff */
[----:B------:R-:W-:-:S13]  /*4480*/  ISETP.NE.AND P0, PT, R0, UR5, PT ;  /* 0x0000000500007c0c */ /* 0x000fda000bf05270 */
[----:B------:R-:W-:Y:S05]  /*4490*/  @P0 BRA `(.L_x_73) ;  /* 0x0000000000580947 */ /* 0x000fea0003800000 */
[----:B------:R-:W1:Y:S02]  /*44a0*/  LDS R0, [UR8+0x18] ;  /* 0x00001808ff007984 */ /* 0x000e640008000800 */
[----:B-1----:R-:W-:-:S04]  /*44b0*/  LOP3.LUT R0, R0, UR4, RZ, 0xc0, !PT ;  /* 0x0000000400007c12 */ /* 0x002fc8000f8ec0ff */
[----:B------:R-:W-:-:S13]  /*44c0*/  ISETP.NE.AND P0, PT, R0, UR4, PT ;  /* 0x0000000400007c0c */ /* 0x000fda000bf05270 */
[----:B------:R-:W-:Y:S05]  /*44d0*/  @P0 BRA `(.L_x_74) ;  /* 0x00000000003c0947 */ /* 0x000fea0003800000 */
[----:B------:R-:W1:Y:S01]  /*44e0*/  S2R R2, SR_LANEID ;  /* 0x0000000000027919 */ /* 0x000e620000000000 */
[----:B------:R-:W-:-:S06]  /*44f0*/  ULOP3.LUT UR5, URZ, UR5, URZ, 0x33, !UPT ;  /* 0x00000005ff057292 */ /* 0x000fcc000f8e33ff */
[----:B------:R-:W-:-:S04]  /*4500*/  IMAD.U32 R0, RZ, RZ, UR5 ;  /* 0x00000005ff007e24 */ /* 0x000fc8000f8e00ff */
[----:B------:R2:W3:Y:S02]  /*4510*/  REDUX UR7, R0 ;  /* 0x00000000000773c4 */ /* 0x0004e40000000000 */
[----:B------:R4:W-:Y:S01]  /*4520*/  UTCATOMSWS.AND URZ, UR5 ;  /* 0x0000000500ff79e3 */ /* 0x0009e20008000000 */
[----:B--2---:R-:W-:Y:S01]  /*4530*/  LOP3.LUT R0, RZ, UR4, RZ, 0x33, !PT ;  /* 0x00000004ff007c12 */ /* 0x004fe2000f8e33ff */
[----:B------:R-:W-:Y:S02]  /*4540*/  VOTEU.ANY UR4, UPT, PT ;  /* 0x0000000000047886 */ /* 0x000fe400038e0100 */
[----:B------:R-:W-:Y:S02]  /*4550*/  UFLO.U32 UR4, UR4 ;  /* 0x00000004000472bd */ /* 0x000fe400080e0000 */
[----:B------:R-:W2:Y:S04]  /*4560*/  REDUX UR6, R0 ;  /* 0x00000000000673c4 */ /* 0x000ea80000000000 */
[----:B-1----:R-:W-:-:S02]  /*4570*/  ISETP.EQ.U32.AND P0, PT, R2, UR4, PT ;  /* 0x0000000402007c0c */ /* 0x002fc4000bf02070 */
[----:B---3--:R-:W-:-:S11]  /*4580*/  MOV R2, UR7 ;  /* 0x0000000700027c02 */ /* 0x008fd60008000f00 */
[----:B------:R4:W-:Y:S01]  /*4590*/  @P0 ATOMS.AND RZ, [UR8+0x14], R2 ;  /* 0x00001402ffff098c */ /* 0x0009e2000a800008 */
[----:B--2---:R-:W-:-:S05]  /*45a0*/  IMAD.U32 R0, RZ, RZ, UR6 ;  /* 0x00000006ff007e24 */ /* 0x004fca000f8e00ff */
[----:B------:R4:W-:Y:S01]  /*45b0*/  @P0 ATOMS.AND RZ, [UR8+0x18], R0 ;  /* 0x00001800ffff098c */ /* 0x0009e2000a800008 */
[----:B------:R-:W-:Y:S05]  /*45c0*/  BRA `(.L_x_75) ;  /* 0x0000000000147947 */ /* 0x000fea0003800000 */
.L_x_74:
[----:B------:R-:W-:Y:S02]  /*45d0*/  MOV R2, 0x45f0 ;  /* 0x000045f000027802 */ /* 0x000fe40000000f00 */
[----:B-----5:R-:W-:Y:S05]  /*45e0*/  CALL.REL.NOINC `($__internal_0_$__cuda_sm10x_tcgen05_guardrail_trap_col_being_dealloced_not_returned_by_alloc) ;  /* 0x0000005400c87944 */ /* 0x020fea0003c00000 */
[----:B------:R-:W-:Y:S05]  /*45f0*/  BRA `(.L_x_75) ;  /* 0x0000000000087947 */ /* 0x000fea0003800000 */
.L_x_73:
[----:B------:R-:W-:Y:S02]  /*4600*/  MOV R2, 0x4620 ;  /* 0x0000462000027802 */ /* 0x000fe40000000f00 */
[----:B-----5:R-:W-:Y:S05]  /*4610*/  CALL.REL.NOINC `($__internal_2_$__cuda_sm10x_tcgen05_guardrail_trap_unallocated_columns_being_dealloced) ;  /* 0x0000005400d47944 */ /* 0x020fea0003c00000 */
.L_x_75:
[----:B------:R-:W-:Y:S01]  /*4620*/  NOP ;  /* 0x0000000000007918 */ /* 0x000fe20000000000 */
[----:B----4-:R-:W-:Y:S05]  /*4630*/  EXIT ;  /* 0x000000000000794d */ /* 0x010fea0003800000 */
.L_x_57:
[----:B------:R-:W-:-:S09]  /*4640*/  UISETP.NE.OR UP0, UPT, UR17, 0x3, !UP3 ;  /* 0x000000031100788c */ /* 0x000fd2000df05670 */
[----:B------:R-:W-:Y:S05]  /*4650*/  BRA.U UP0, `(.L_x_76) ;  /* 0x00000011005c7547 */ /* 0x000fea000b800000 */
[----:B------:R-:W1:Y:S01]  /*4660*/  LDCU UR31, c[0x0][0x370] ;  /* 0x00006e00ff1f77ac */ /* 0x000e620008000800 */
[----:B------:R-:W2:Y:S01]  /*4670*/  LDC.64 R16, c[0x0][0x348] ;  /* 0x0000d200ff107b82 */ /* 0x000ea20000000a00 */
[----:B------:R-:W-:Y:S02]  /*4680*/  HFMA2 R13, -RZ, RZ, 0, 0 ;  /* 0x00000000ff0d7431 */ /* 0x000fe400000001ff */
[----:B------:R-:W-:Y:S01]  /*4690*/  IMAD.MOV.U32 R15, RZ, RZ, 0x1 ;  /* 0x00000001ff0f7424 */ /* 0x000fe200078e00ff */
[----:B------:R-:W1:Y:S01]  /*46a0*/  LDCU.128 UR40, c[0x0][0xb10] ;  /* 0x00016200ff2877ac */ /* 0x000e620008000c00 */
[----:B------:R-:W-:Y:S01]  /*46b0*/  IMAD.MOV.U32 R14, RZ, RZ, RZ ;  /* 0x000000ffff0e7224 */ /* 0x000fe200078e00ff */
[----:B------:R-:W-:Y:S01]  /*46c0*/  MOV R7, 0x2000 ;  /* 0x0000200000077802 */ /* 0x000fe20000000f00 */
[----:B------:R-:W3:Y:S01]  /*46d0*/  LDCU UR30, c[0x0][0x374] ;  /* 0x00006e80ff1e77ac */ /* 0x000ee20008000800 */
[----:B------:R-:W4:Y:S01]  /*46e0*/  LDC.64 R2, c[0x0][0x888] ;  /* 0x00022200ff027b82 */ /* 0x000f220000000a00 */
[----:B------:R-:W3:Y:S01]  /*46f0*/  LDCU UR15, c[0x0][0xb0c] ;  /* 0x00016180ff0f77ac */ /* 0x000ee20008000800 */
[----:B------:R-:W2:Y:S06]  /*4700*/  LDCU UR46, c[0x0][0xb20] ;  /* 0x00016400ff2e77ac */ /* 0x000eac0008000800 */
[----:B------:R-:W4:Y:S01]  /*4710*/  LDC.64 R4, c[0x0][0x890] ;  /* 0x00022400ff047b82 */ /* 0x000f220000000a00 */
[----:B------:R-:W2:Y:S01]  /*4720*/  LDCU UR4, c[0x0][0xb30] ;  /* 0x00016600ff0477ac */ /* 0x000ea20008000800 */
[----:B------:R-:W-:Y:S01]  /*4730*/  UMOV UR21, 0x400 ;  /* 0x0000040000157882 */ /* 0x000fe20000000000 */
[----:B-1----:R-:W-:-:S02]  /*4740*/  UIMAD.WIDE.U32 UR6, UR31, UR40, URZ ;  /* 0x000000281f0672a5 */ /* 0x002fc4000f8e00ff */
[----:B---3--:R-:W-:Y:S02]  /*4750*/  UIMAD.WIDE.U32 UR8, UR30, UR43, URZ ;  /* 0x0000002b1e0872a5 */ /* 0x008fe4000f8e00ff */
[----:B------:R-:W-:Y:S02]  /*4760*/  ULEA UR21, UR54, UR21, 0x18 ;  /* 0x0000001536157291 */ /* 0x000fe4000f8ec0ff */
[----:B------:R-:W-:Y:S02]  /*4770*/  UPLOP3.LUT UP3, UPT, UPT, UPT, UPT, 0x40, 0x4 ;  /* 0x000000000004789c */ /* 0x000fe40003f6e870 */
[----:B------:R-:W-:Y:S01]  /*4780*/  UIADD3 UR37, UPT, UPT, UR21, 0x38, URZ ;  /* 0x0000003815257890 */ /* 0x000fe2000fffe0ff */
[----:B------:R-:W-:Y:S01]  /*4790*/  UMOV UR6, UR7 ;  /* 0x0000000700067c82 */ /* 0x000fe20008000000 */
[----:B------:R-:W-:Y:S01]  /*47a0*/  UMOV UR38, UR9 ;  /* 0x0000000900267c82 */ /* 0x000fe20008000000 */
[----:B------:R-:W-:Y:S02]  /*47b0*/  UISETP.GE.AND UP0, UPT, UR39, 0x1, UPT ;  /* 0x000000012700788c */ /* 0x000fe4000bf06270 */
[----:B------:R-:W-:Y:S01]  /*47c0*/  UISETP.NE.AND UP4, UPT, UR39, 0x1, UPT ;  /* 0x000000012700788c */ /* 0x000fe2000bf85270 */
[----:B------:R-:W1:Y:S01]  /*47d0*/  LDCU.64 UR22, c[0x0][0xb28] ;  /* 0x00016500ff1677ac */ /* 0x000e620008000a00 */
[----:B------:R-:W-:-:S02]  /*47e0*/  UISETP.NE.AND UP6, UPT, UR15, 0x1, UPT ;  /* 0x000000010f00788c */ /* 0x000fc4000bfc5270 */
[----:B------:R-:W-:Y:S02]  /*47f0*/  UISETP.NE.AND UP5, UPT, UR42, 0x1, UPT ;  /* 0x000000012a00788c */ /* 0x000fe4000bfa5270 */
[----:B------:R-:W-:Y:S02]  /*4800*/  UIADD3 UR33, UPT, UPT, UR21, 0x20, URZ ;  /* 0x0000002015217890 */ /* 0x000fe4000fffe0ff */
[----:B------:R-:W-:Y:S02]  /*4810*/  UIADD3 UR25, UPT, UPT, UR21, 0x28, URZ ;  /* 0x0000002815197890 */ /* 0x000fe4000fffe0ff */
[----:B------:R-:W-:Y:S02]  /*4820*/  UIADD3 UR17, UPT, UPT, UR21, 0x30, URZ ;  /* 0x0000003015117890 */ /* 0x000fe4000fffe0ff */
[----:B------:R-:W-:Y:S02]  /*4830*/  UPRMT UR37, UR54, 0x654, UR37 ;  /* 0x0000065436257896 */ /* 0x000fe40008000025 */
[----:B------:R-:W-:-:S02]  /*4840*/  USHF.R.U32.HI UR44, URZ, UR41, UR6 ;  /* 0x00000029ff2c7299 */ /* 0x000fc40008011606 */
[----:B--2---:R-:W-:Y:S02]  /*4850*/  USHF.R.U32.HI UR38, URZ, UR46, UR38 ;  /* 0x0000002eff267299 */ /* 0x004fe40008011626 */
[----:B------:R-:W-:-:S11]  /*4860*/  UISETP.NE.AND UP2, UPT, UR4, 0x1, UPT ;  /* 0x000000010400788c */ /* 0x000fd6000bf45270 */
.L_x_87:
[C---:B------:R-:W-:Y:S02]  /*4870*/  LEA R12, R14.reuse, UR21, 0x3 ;  /* 0x000000150e0c7c11 */ /* 0x040fe4000f8e18ff */
[----:B------:R-:W-:Y:S02]  /*4880*/  SHF.L.U32 R0, R13, 0x1f, RZ ;  /* 0x0000001f0d007819 */ /* 0x000fe400000006ff */
[----:B------:R-:W-:Y:S02]  /*4890*/  LEA R8, R14, UR21, 0x4 ;  /* 0x000000150e087c11 */ /* 0x000fe4000f8e20ff */
[----:B--2---:R-:W2:Y:S02]  /*48a0*/  SYNCS.PHASECHK.TRANS64.TRYWAIT P0, [R12+URZ+0x70], R0 ;  /* 0x000070000c0075a7 */ /* 0x004ea400080011ff */
[----:B--2---:R-:W-:Y:S05]  /*48b0*/  @!P0 BRA `(.L_x_77) ;  /* 0x0000004c00c48947 */ /* 0x004fea0003800000 */
.L_x_163:
[----:B------:R-:W3:Y:S01]  /*48c0*/  LDS.128 R8, [R8+0x100] ;  /* 0x0001000008087984 */ /* 0x000ee20000000c00 */
[----:B------:R-:W-:Y:S01]  /*48d0*/  UISETP.GE.AND UP0, UPT, UR39, 0x1, UPT ;  /* 0x000000012700788c */ /* 0x000fe2000bf06270 */
[----:B------:R-:W-:Y:S01]  /*48e0*/  @!PT LDS RZ, [RZ] ;  /* 0x00000000fffff984 */ /* 0x000fe20000000800 */
[----:B------:R-:W-:Y:S01]  /*48f0*/  @!PT LDS RZ, [RZ] ;  /* 0x00000000fffff984 */ /* 0x000fe20000000800 */
[----:B------:R-:W-:Y:S01]  /*4900*/  @!PT LDS RZ, [RZ] ;  /* 0x00000000fffff984 */ /* 0x000fe20000000800 */
[----:B------:R-:W-:Y:S01]  /*4910*/  @!PT LDS RZ, [RZ] ;  /* 0x00000000fffff984 */ /* 0x000fe20000000800 */
[----:B------:R1:W-:Y:S06]  /*4920*/  MEMBAR.ALL.CTA ;  /* 0x0000000000007992 */ /* 0x0003ec0000008000 */
[----:B-1----:R-:W1:Y:S01]  /*4930*/  FENCE.VIEW.ASYNC.S ;  /* 0x00000000000073c6 */ /* 0x002e620000000000 */
[----:B---3--:R-:W-:Y:S11]  /*4940*/  LOP3.LUT P0, RZ, R10, 0x1, RZ, 0xc0, !PT ;  /* 0x000000010aff7812 */ /* 0x008ff6000780c0ff */
[----:B------:R-:W-:Y:S02]  /*4950*/  @!UPT UIADD3 URZ, UPT, UPT, URZ, URZ, URZ ;  /* 0x000000fffffff290 */ /* 0x000fe4000fffe0ff */
[----:B-1----:R-:W-:Y:S01]  /*4960*/  VOTEU.ANY UP1, P0 ;  /* 0x0000000000ff7886 */ /* 0x002fe20000020100 */
[----:B------:R-:W-:Y:S11]  /*4970*/  PLOP3.LUT P0, PT, PT, PT, UP1, 0x80, 0x8 ;  /* 0x000000000008781c */ /* 0x000ff60003f0f018 */
[----:B------:R-:W-:Y:S02]  /*4980*/  @!UPT UIADD3 URZ, UPT, UPT, URZ, URZ, URZ ;  /* 0x000000fffffff290 */ /* 0x000fe4000fffe0ff */
[----:B--2---:R-:W-:Y:S02]  /*4990*/  @P0 SHF.R.U32.HI R0, RZ, 0x10, R9 ;  /* 0x00000010ff000819 */ /* 0x004fe40000011609 */
[----:B------:R-:W-:Y:S02]  /*49a0*/  @P0 MOV R6, R8 ;  /* 0x0000000800060202 */ /* 0x000fe40000000f00 */
[----:B------:R-:W-:Y:S01]  /*49b0*/  @P0 R2UR UR4, R0 ;  /* 0x00000000000402ca */ /* 0x000fe200000e0000 */
[----:B------:R-:W-:Y:S01]  /*49c0*/  VIADD R0, R12, 0x80 ;  /* 0x000000800c007836 */ /* 0x000fe20000000000 */
[----:B------:R-:W-:Y:S02]  /*49d0*/  @P0 LOP3.LUT R8, R9, 0xffff, RZ, 0xc0, !PT ;  /* 0x0000ffff09080812 */ /* 0x000fe400078ec0ff */
[----:B------:R-:W-:Y:S02]  /*49e0*/  @P0 R2UR UR6, R6 ;  /* 0x00000000060602ca */ /* 0x000fe400000e0000 */
[----:B------:R-:W-:Y:S02]  /*49f0*/  PRMT R0, RZ, 0x654, R0 ;  /* 0x00000654ff007816 */ /* 0x000fe40000000000 */
[----:B------:R-:W-:Y:S02]  /*4a00*/  @P0 R2UR UR5, R8 ;  /* 0x00000000080502ca */ /* 0x000fe400000e0000 */
[----:B------:R1:W-:Y:S03]  /*4a10*/  SYNCS.ARRIVE.TRANS64.RED.A1T0 RZ, [R0+URZ], RZ ;  /* 0x000000ff00ff79a7 */ /* 0x0003e600081004ff */
[----:B------:R-:W-:Y:S04]  /*4a20*/  @UP1 UMOV UR29, UR4 ;  /* 0x00000004001d1c82 */ /* 0x000fe80008000000 */
[----:B------:R-:W-:Y:S04]  /*4a30*/  @UP1 UMOV UR14, UR6 ;  /* 0x00000006000e1c82 */ /* 0x000fe80008000000 */
[----:B------:R-:W-:Y:S01]  /*4a40*/  @UP1 UMOV UR13, UR5 ;  /* 0x00000005000d1c82 */ /* 0x000fe20008000000 */
[----:B------:R-:W-:Y:S05]  /*4a50*/  BRA.U !UP0, `(.L_x_78) ;  /* 0x0000000108a47547 */ /* 0x000fea000b800000 */
[----:B------:R-:W-:Y:S02]  /*4a60*/  UIMAD.WIDE.U32 UR18, UR13, UR43, URZ ;  /* 0x0000002b0d1272a5 */ /* 0x000fe4000f8e00ff */
[----:B------:R-:W-:Y:S02]  /*4a70*/  UIMAD.WIDE.U32 UR26, UR14, UR40, URZ ;  /* 0x000000280e1a72a5 */ /* 0x000fe4000f8e00ff */
[----:B------:R-:W-:Y:S02]  /*4a80*/  USEL UR4, UR30, UR38, !UP5 ;  /* 0x000000261e047287 */ /* 0x000fe4000e800000 */
[----:B------:R-:W-:Y:S02]  /*4a90*/  USEL UR7, UR31, UR44, !UP6 ;  /* 0x0000002c1f077287 */ /* 0x000fe4000f000000 */
[----:B------:R-:W-:Y:S02]  /*4aa0*/  UIMAD.WIDE.U32 UR8, UR4, UR22, URZ ;  /* 0x00000016040872a5 */ /* 0x000fe4000f8e00ff */
[----:B------:R-:W-:Y:S01]  /*4ab0*/  UIMAD.WIDE.U32 UR10, UR7, UR22, URZ ;  /* 0x00000016070a72a5 */ /* 0x000fe2000f8e00ff */
[----:B------:R-:W-:Y:S02]  /*4ac0*/  UMOV UR5, UR19 ;  /* 0x0000001300057c82 */ /* 0x000fe40008000000 */
[----:B------:R-:W-:Y:S03]  /*4ad0*/  USHF.R.U32.HI UR6, URZ, UR46, UR5 ;  /* 0x0000002eff067299 */ /* 0x000fe60008011605 */
[----:B------:R-:W-:Y:S01]  /*4ae0*/  UMOV UR5, UR27 ;  /* 0x0000001b00057c82 */ /* 0x000fe20008000000 */
[----:B------:R-:W-:Y:S02]  /*4af0*/  USEL UR6, UR13, UR6, !UP5 ;  /* 0x000000060d067287 */ /* 0x000fe4000e800000 */
[----:B------:R-:W-:Y:S03]  /*4b00*/  USHF.R.U32.HI UR12, URZ, UR41, UR5 ;  /* 0x00000029ff0c7299 */ /* 0x000fe60008011605 */
[----:B------:R-:W-:Y:S02]  /*4b10*/  UMOV UR5, UR9 ;  /* 0x0000000900057c82 */ /* 0x000fe40008000000 */
[----:B------:R-:W-:Y:S03]  /*4b20*/  @UP4 USHF.R.U32.HI UR4, URZ, UR23, UR5 ;  /* 0x00000017ff044299 */ /* 0x000fe60008011605 */
[----:B------:R-:W-:Y:S01]  /*4b30*/  UMOV UR5, UR11 ;  /* 0x0000000b00057c82 */ /* 0x000fe20008000000 */
[----:B------:R-:W-:Y:S02]  /*4b40*/  UIMAD UR4, UR39, UR4, URZ ;  /* 0x00000004270472a4 */ /* 0x000fe4000f8e02ff */
[----:B------:R-:W-:Y:S02]  /*4b50*/  @UP4 USHF.R.U32.HI UR7, URZ, UR23, UR5 ;  /* 0x00000017ff074299 */ /* 0x000fe40008011605 */
[----:B------:R-:W-:Y:S02]  /*4b60*/  UIMAD.WIDE.U32 UR10, UR6, UR22, URZ ;  /* 0x00000016060a72a5 */ /* 0x000fe4000f8e00ff */
[----:B------:R-:W-:Y:S02]  /*4b70*/  USEL UR5, UR14, UR12, !UP6 ;  /* 0x0000000c0e057287 */ /* 0x000fe4000f000000 */
[----:B------:R-:W-:Y:S02]  /*4b80*/  UIMAD UR8, UR39, UR7, URZ ;  /* 0x00000007270872a4 */ /* 0x000fe4000f8e02ff */
[----:B------:R-:W-:Y:S03]  /*4b90*/  UISETP.GE.AND UP0, UPT, UR6, UR4, UPT ;  /* 0x000000040600728c */ /* 0x000fe6000bf06270 */
[----:B------:R-:W-:Y:S01]  /*4ba0*/  UMOV UR4, UR11 ;  /* 0x0000000b00047c82 */ /* 0x000fe20008000000 */
[----:B------:R-:W-:Y:S02]  /*4bb0*/  UISETP.GE.OR UP0, UPT, UR5, UR8, UP0 ;  /* 0x000000080500728c */ /* 0x000fe40008706670 */
[----:B------:R-:W-:Y:S02]  /*4bc0*/  USHF.R.U32.HI UR4, URZ, UR23, UR4 ;  /* 0x00000017ff047299 */ /* 0x000fe40008011604 */
[----:B------:R-:W-:Y:S02]  /*4bd0*/  UIMAD.WIDE.U32 UR8, UR5, UR22, URZ ;  /* 0x00000016050872a5 */ /* 0x000fe4000f8e00ff */
[----:B------:R-:W-:Y:S04]  /*4be0*/  USEL UR10, UR6, UR4, !UP4 ;  /* 0x00000004060a7287 */ /* 0x000fe8000e000000 */
[----:B------:R-:W-:Y:S01]  /*4bf0*/  UIADD3 UR11, UPT, UPT, -UR10, URZ, URZ ;  /* 0x000000ff0a0b7290 */ /* 0x000fe2000fffe1ff */
[----:B------:R-:W-:Y:S02]  /*4c00*/  @!UP0 UMOV UR4, UR9 ;  /* 0x0000000900048c82 */ /* 0x000fe40008000000 */
[----:B------:R-:W-:Y:S02]  /*4c10*/  @!UP0 USHF.R.U32.HI UR4, URZ, UR23, UR4 ;  /* 0x00000017ff048299 */ /* 0x000fe40008011604 */
[----:B------:R-:W-:Y:S02]  /*4c20*/  UIMAD UR8, UR39, UR11, UR6 ;  /* 0x0000000b270872a4 */ /* 0x000fe4000f8e0206 */
[----:B------:R-:W-:Y:S04]  /*4c30*/  @!UP0 USEL UR4, UR5, UR4, !UP4 ;  /* 0x0000000405048287 */ /* 0x000fe8000e000000 */
[----:B------:R-:W-:Y:S02]  /*4c40*/  @!UP0 UIMAD UR8, UR7, UR8, UR4 ;  /* 0x00000008070882a4 */ /* 0x000fe4000f8e0204 */
[----:B------:R-:W-:Y:S02]  /*4c50*/  @!UP0 UIADD3 UR9, UPT, UPT, UR10, -UR4, URZ ;  /* 0x800000040a098290 */ /* 0x000fe4000fffe0ff */
[----:B------:R-:W-:Y:S02]  /*4c60*/  UIADD3 UR4, UPT, UPT, -UR5, URZ, URZ ;  /* 0x000000ff05047290 */ /* 0x000fe4000fffe1ff */
[----:B------:R-:W-:Y:S02]  /*4c70*/  UIADD3 UR7, UPT, UPT, -UR6, URZ, URZ ;  /* 0x000000ff06077290 */ /* 0x000fe4000fffe1ff */
[----:B------:R-:W-:Y:S02]  /*4c80*/  @!UP0 UIMAD UR6, UR9, UR39, UR5 ;  /* 0x00000027090682a4 */ /* 0x000fe4000f8e0205 */
[----:B------:R-:W-:Y:S02]  /*4c90*/  UIMAD UR14, UR15, UR4, UR14 ;  /* 0x000000040f0e72a4 */ /* 0x000fe4000f8e020e */
[----:B------:R-:W-:Y:S01]  /*4ca0*/  UIMAD UR13, UR42, UR7, UR13 ;  /* 0x000000072a0d72a4 */ /* 0x000fe2000f8e020d */
[----:B------:R-:W-:Y:S02]  /*4cb0*/  @!UP0 UMOV UR5, UR8 ;  /* 0x0000000800058c82 */ /* 0x000fe40008000000 */
[----:B------:R-:W-:Y:S02]  /*4cc0*/  UIMAD UR14, UR5, UR15, UR14 ;  /* 0x0000000f050e72a4 */ /* 0x000fe4000f8e020e */
[----:B------:R-:W-:Y:S11]  /*4cd0*/  UIMAD UR13, UR6, UR42, UR13 ;  /* 0x0000002a060d72a4 */ /* 0x000ff6000f8e020d */
[----:B------:R-:W-:Y:S01]  /*4ce0*/  @!UPT UIADD3 URZ, UPT, UPT, URZ, URZ, URZ ;  /* 0x000000fffffff290 */ /* 0x000fe2000fffe0ff */
.L_x_78:
[----:B------:R-:W2:Y:S01]  /*4cf0*/  @!UP2 LDCU.128 UR8, c[0x0][0xb10] ;  /* 0x00016200ff08a7ac */ /* 0x000ea20008000c00 */
[C---:B----4-:R-:W-:Y:S02]  /*4d00*/  ISETP.NE.U32.AND P1, PT, R4.reuse, RZ, PT ;  /* 0x000000ff0400720c */ /* 0x050fe40003f25070 */
[----:B------:R-:W-:Y:S02]  /*4d10*/  ISETP.NE.U32.AND P0, PT, R4, RZ, PT ;  /* 0x000000ff0400720c */ /* 0x000fe40003f05070 */
[C---:B------:R-:W-:Y:S02]  /*4d20*/  ISETP.NE.AND.EX P1, PT, R5.reuse, RZ, PT, P1 ;  /* 0x000000ff0500720c */ /* 0x040fe40003f25310 */
[----:B------:R-:W-:Y:S01]  /*4d30*/  ISETP.NE.AND.EX P0, PT, R5, RZ, PT, P0 ;  /* 0x000000ff0500720c */ /* 0x000fe20003f05300 */
[----:B------:R-:W3:Y:S01]  /*4d40*/  @!UP2 LDCU UR5, c[0x0][0xb0c] ;  /* 0x00016180ff05a7ac */ /* 0x000ee20008000800 */
[----:B------:R-:W-:Y:S01]  /*4d50*/  SHF.L.U32 R9, R15, 0x1f, RZ ;  /* 0x0000001f0f097819 */ /* 0x000fe200000006ff */
[----:B------:R-:W-:Y:S02]  /*4d60*/  USHF.L.U32 UR35, UR16, 0x6, URZ ;  /* 0x0000000610237899 */ /* 0x000fe400080006ff */
[----:B------:R-:W-:Y:S02]  /*4d70*/  USHF.L.U32 UR34, UR20, 0x7, URZ ;  /* 0x0000000714227899 */ /* 0x000fe400080006ff */
[----:B--2---:R-:W-:Y:S07]  /*4d80*/  UIMAD.WIDE.U32 UR6, UR14, UR8, URZ ;  /* 0x000000080e0672a5 */ /* 0x004fee000f8e00ff */
[----:B------:R-:W-:Y:S01]  /*4d90*/  @!UP2 UMOV UR4, UR7 ;  /* 0x000000070004ac82 */ /* 0x000fe20008000000 */
[----:B---3--:R-:W-:Y:S02]  /*4da0*/  @!UP2 UISETP.NE.AND UP0, UPT, UR5, 0x1, UPT ;  /* 0x000000010500a88c */ /* 0x008fe4000bf05270 */
[----:B------:R-:W-:Y:S02]  /*4db0*/  @!UP2 USHF.R.U32.HI UR4, URZ, UR9, UR4 ;  /* 0x00000009ff04a299 */ /* 0x000fe40008011604 */
[----:B------:R-:W-:Y:S02]  /*4dc0*/  UIMAD.WIDE.U32 UR6, UR13, UR11, URZ ;  /* 0x0000000b0d0672a5 */ /* 0x000fe4000f8e00ff */
[----:B------:R-:W-:Y:S02]  /*4dd0*/  @!UP2 USEL UR8, UR14, UR4, !UP0 ;  /* 0x000000040e08a287 */ /* 0x000fe4000c000000 */
[----:B------:R-:W-:Y:S03]  /*4de0*/  @!UP2 UISETP.NE.AND UP0, UPT, UR10, 0x1, UPT ;  /* 0x000000010a00a88c */ /* 0x000fe6000bf05270 */
[----:B------:R-:W-:Y:S02]  /*4df0*/  @!UP2 UMOV UR6, UR7 ;  /* 0x000000070006ac82 */ /* 0x000fe40008000000 */
[----:B------:R-:W2:Y:S02]  /*4e00*/  @!UP2 LDCU UR4, c[0x0][0xb20] ;  /* 0x00016400ff04a7ac */ /* 0x000ea40008000800 */
[----:B--2---:R-:W-:Y:S04]  /*4e10*/  @!UP2 USHF.R.U32.HI UR6, URZ, UR4, UR6 ;  /* 0x00000004ff06a299 */ /* 0x004fe80008011606 */
[----:B------:R-:W-:Y:S04]  /*4e20*/  @!UP2 USEL UR6, UR13, UR6, !UP0 ;  /* 0x000000060d06a287 */ /* 0x000fe8000c000000 */
[----:B------:R-:W-:Y:S02]  /*4e30*/  @!UP2 UIADD3 UR4, UPT, UPT, -UR8, UR6, URZ ;  /* 0x000000060804a290 */ /* 0x000fe4000fffe1ff */
[----:B------:R-:W-:Y:S02]  /*4e40*/  @!UP2 UIADD3 UR6, UPT, UPT, UR8, -UR6, URZ ;  /* 0x800000060806a290 */ /* 0x000fe4000fffe0ff */
[----:B------:R-:W-:Y:S02]  /*4e50*/  @!UP2 UIMAD UR14, UR4, UR5, UR14 ;  /* 0x00000005040ea2a4 */ /* 0x000fe4000f8e020e */
[----:B------:R-:W-:Y:S01]  /*4e60*/  @!UP2 UIMAD UR13, UR6, UR10, UR13 ;  /* 0x0000000a060da2a4 */ /* 0x000fe2000f8e020d */
[----:B------:R-:W-:Y:S11]  /*4e70*/  BRA.U UP3, `(.L_x_79) ;  /* 0x0000000103107547 */ /* 0x000ff6000b800000 */
[----:B------:R-:W-:Y:S04]  /*4e80*/  MOV R6, UR45 ;  /* 0x0000002d00067c02 */ /* 0x000fe80008000f00 */
[----:B------:R-:W-:Y:S04]  /*4e90*/  SHF.L.U32 R6, R6, 0x1f, RZ ;  /* 0x0000001f06067819 */ /* 0x000fe800000006ff */
[----:B------:R-:W2:Y:S02]  /*4ea0*/  SYNCS.PHASECHK.TRANS64.TRYWAIT P2, [UR21+0x68], R6 ;  /* 0x00006806ff0075a7 */ /* 0x000ea40008041115 */
[----:B--2---:R-:W-:Y:S05]  /*4eb0*/  @!P2 BRA `(.L_x_80) ;  /* 0x000000480058a947 */ /* 0x004fea0003800000 */
.L_x_79:
[----:B------:R-:W-:Y:S05]  /*4ec0*/  @!P1 BRA `(.L_x_81) ;  /* 0x0000000000309947 */ /* 0x000fea0003800000 */
[----:B------:R-:W-:Y:S01]  /*4ed0*/  ISETP.NE.U32.AND P1, PT, R2, RZ, PT ;  /* 0x000000ff0200720c */ /* 0x000fe20003f25070 */
[----:B------:R-:W2:Y:S01]  /*4ee0*/  LDCU.64 UR4, c[0x0][0x358] ;  /* 0x00006b00ff0477ac */ /* 0x000ea20008000a00 */
[----:B------:R-:W-:Y:S02]  /*4ef0*/  IMAD.MOV.U32 R53, RZ, RZ, 0x1 ;  /* 0x00000001ff357424 */ /* 0x000fe400078e00ff */
[----:B------:R-:W-:Y:S11]  /*4f00*/  ISETP.NE.AND.EX P1, PT, R3, RZ, PT, P1 ;  /* 0x000000ff0300720c */ /* 0x000ff60003f25310 */
[----:B------:R-:W-:Y:S02]  /*4f10*/  @!UPT UIADD3 URZ, UPT, UPT, URZ, URZ, URZ ;  /* 0x000000fffffff290 */ /* 0x000fe4000fffe0ff */
[----:B------:R-:W3:Y:S01]  /*4f20*/  @P1 LDC.64 R10, c[0x0][0x888] ;  /* 0x00022200ff0a1b82 */ /* 0x000ee20000000a00 */
[----:B-1----:R-:W-:Y:S04]  /*4f30*/  @P1 IMAD R0, R4, UR60, RZ ;  /* 0x0000003c04001c24 */ /* 0x002fe8000f8e02ff */
[----:B---3--:R-:W-:Y:S04]  /*4f40*/  @P1 IMAD.WIDE R10, R0, 0x4, R10 ;  /* 0x00000004000a1825 */ /* 0x008fe800078e020a */
[----:B------:R-:W-:Y:S01]  /*4f50*/  HFMA2 R0, -RZ, RZ, 0, 5.9604644775390625e-08 ;  /* 0x00000001ff007431 */ /* 0x000fe200000001ff */
[----:B--2--5:R2:W5:Y:S04]  /*4f60*/  @P1 LDG.E R27, desc[UR4][R10.64] ;  /* 0x000000040a1b1981 */ /* 0x024568000c1e1900 */
[----:B------:R-:W-:Y:S01]  /*4f70*/  @!P1 PRMT R53, R0, 0x7610, R53 ;  /* 0x0000761000359816 */ /* 0x000fe20000000035 */
[----:B--2---:R-:W3:Y:S06]  /*4f80*/  @!P1 LDC R27, c[0x0][0x880] ;  /* 0x00022000ff1b9b82 */ /* 0x004eec0000000800 */
.L_x_81:
[----:B---3-5:R-:W-:Y:S01]  /*4f90*/  @!P0 FSETP.EQ.AND P1, PT, R27, RZ, PT ;  /* 0x000000ff1b00820b */ /* 0x028fe20003f22000 */
[----:B------:R-:W-:Y:S01]  /*4fa0*/  @!UPT UIADD3 URZ, UPT, UPT, URZ, URZ, URZ ;  /* 0x000000fffffff290 */ /* 0x000fe2000fffe0ff */
[----:B------:R-:W-:Y:S11]  /*4fb0*/  @!P0 BRA `(.L_x_82) ;  /* 0x0000000000188947 */ /* 0x000ff60003800000 */
[----:B------:R-:W-:Y:S02]  /*4fc0*/  LOP3.LUT P0, RZ, R53, 0xff, RZ, 0xc0, !PT ;  /* 0x000000ff35ff7812 */ /* 0x000fe4000780c0ff */
[----:B------:R-:W-:Y:S04]  /*4fd0*/  ISETP.NE.U32.AND P1, PT, R2, RZ, PT ;  /* 0x000000ff0200720c */ /* 0x000fe80003f25070 */
[----:B------:R-:W-:Y:S04]  /*4fe0*/  ISETP.NE.AND.EX P1, PT, R3, RZ, PT, P1 ;  /* 0x000000ff0300720c */ /* 0x000fe80003f25310 */
[----:B------:R-:W-:Y:S03]  /*4ff0*/  PLOP3.LUT P1, PT, P1, PT, PT, 0x8, 0x80 ;  /* 0x000000000080781c */ /* 0x000fe60000f2e170 */
[----:B------:R-:W-:Y:S11]  /*5000*/  @P0 FSETP.EQ.AND P1, PT, R27, RZ, PT ;  /* 0x000000ff1b00020b */ /* 0x000ff60003f22000 */
[----:B------:R-:W-:Y:S02]  /*5010*/  @!UPT UIADD3 URZ, UPT, UPT, URZ, URZ, URZ ;  /* 0x000000fffffff290 */ /* 0x000fe4000fffe0ff */
.L_x_82:
[----:B------:R-:W2:Y:S01]  /*5020*/  SYNCS.PHASECHK.TRANS64.TRYWAIT P2, [UR21+0x40], R9 ;  /* 0x00004009ff0075a7 */ /* 0x000ea20008041115 */
[----:B------:R-:W-:Y:S04]  /*5030*/  ELECT P0, URZ, PT ;  /* 0x0000000000ff782f */ /* 0x000fe80003800000 */
[----:B------:R-:W-:Y:S11]  /*5040*/  PLOP3.LUT P1, PT, P1, P0, PT, 0xf2, 0x2f ;  /* 0x00000000002f781c */ /* 0x000ff60000f21e72 */
[----:B------:R-:W-:Y:S02]  /*5050*/  @!UPT UIADD3 URZ, UPT, UPT, URZ, URZ, URZ ;  /* 0x000000fffffff290 */ /* 0x000fe4000fffe0ff */
[----:B------:R-:W-:Y:S05]  /*5060*/  @!P1 IADD3 R8, P0, PT, R16, 0x580, RZ ;  /* 0x0000058010089810 */ /* 0x000fea0007f1e0ff */
[----:B-1----:R-:W-:Y:S01]  /*5070*/  @!P1 IMAD.X R6, RZ, RZ, R17, P0 ;  /* 0x000000ffff069224 */ /* 0x002fe200000e0611 */
[----:B--2---:R-:W-:Y:S07]  /*5080*/  @!P2 BRA `(.L_x_83) ;  /* 0x0000004400fca947 */ /* 0x004fee0003800000 */
.L_x_166:
[----:B------:R-:W-:Y:S01]  /*5090*/  @!P1 R2UR UR5, R8 ;  /* 0x00000000080592ca */ /* 0x000fe200000e0000 */
[----:B------:R-:W-:Y:S01]  /*50a0*/  VOTEU.ALL UP0, P1 ;  /* 0x0000000000ff7886 */ /* 0x000fe20000800000 */
[----:B------:R-:W-:Y:S01]  /*50b0*/  @!P1 R2UR UR4, R6 ;  /* 0x00000000060492ca */ /* 0x000fe200000e0000 */
[----:B-1----:R-:W-:Y:S01]  /*50c0*/  @!P1 IMAD.MOV.U32 R0, RZ, RZ, 0x2000 ;  /* 0x00002000ff009424 */ /* 0x002fe200078e00ff */
[----:B------:R-:W-:Y:S01]  /*50d0*/  UMOV UR8, 0x0 ;  /* 0x0000000000087882 */ /* 0x000fe20000000000 */
[----:B------:R-:W-:Y:S01]  /*50e0*/  UMOV UR9, 0x10000000 ;  /* 0x1000000000097882 */ /* 0x000fe20000000000 */
[----:B------:R-:W-:Y:S01]  /*50f0*/  @!UP0 UIADD3 UR32, UPT, UPT, UR21, 0x400, URZ ;  /* 0x0000040015208890 */ /* 0x000fe2000fffe0ff */
[----:B------:R-:W-:Y:S01]  /*5100*/  @!P1 IADD3 R8, P0, PT, R16, 0x580, RZ ;  /* 0x0000058010089810 */ /* 0x000fe20007f1e0ff */
[----:B------:R-:W-:Y:S01]  /*5110*/  VOTEU.ALL UP0, P1 ;  /* 0x0000000000ff7886 */ /* 0x000fe20000800000 */
[----:B------:R-:W-:Y:S01]  /*5120*/  UMOV UR36, UR60 ;  /* 0x0000003c00247c82 */ /* 0x000fe20008000000 */
[----:B------:R-:W-:Y:S02]  /*5130*/  UPRMT UR6, UR54, 0x654, UR33 ;  /* 0x0000065436067896 */ /* 0x000fe40008000021 */
[----:B------:R-:W-:Y:S02]  /*5140*/  @!P1 IMAD.X R6, RZ, RZ, R17, P0 ;  /* 0x000000ffff069224 */ /* 0x000fe400000e0611 */
[----:B------:R-:W-:Y:S02]  /*5150*/  IMAD.U32 R10, RZ, RZ, UR5 ;  /* 0x00000005ff0a7e24 */ /* 0x000fe4000f8e00ff */
[----:B------:R-:W-:Y:S03]  /*5160*/  IMAD.U32 R11, RZ, RZ, UR4 ;  /* 0x00000004ff0b7e24 */ /* 0x000fe6000f8e00ff */
[----:B------:R-:W-:Y:S02]  /*5170*/  @!P1 R2UR UR4, R10 ;  /* 0x000000000a0492ca */ /* 0x000fe400000e0000 */
[----:B------:R-:W-:Y:S11]  /*5180*/  @!P1 R2UR UR5, R11 ;  /* 0x000000000b0592ca */ /* 0x000ff600000e0000 */
[----:B------:R-:W-:Y:S02]  /*5190*/  @!UPT UIADD3 URZ, UPT, UPT, URZ, URZ, URZ ;  /* 0x000000fffffff290 */ /* 0x000fe4000fffe0ff */
[----:B------:R1:W-:Y:S01]  /*51a0*/  @!UP0 UTMALDG.3D [UR32], [UR4], desc[UR8] ;  /* 0x00000820040085b4 */ /* 0x0003e20008011000 */
[----:B------:R1:W-:Y:S01]  /*51b0*/  @!P1 SYNCS.ARRIVE.TRANS64.RED.A0TR RZ, [UR21+0x20], R0 ;  /* 0x00002000ffff99a7 */ /* 0x0003e20008300415 */
[----:B------:R-:W-:Y:S01]  /*51c0*/  SYNCS.ARRIVE.TRANS64.RED.A1T0 RZ, [UR6], RZ ;  /* 0x000000ffffff79a7 */ /* 0x000fe20008100406 */
[----:B------:R-:W2:Y:S02]  /*51d0*/  SYNCS.PHASECHK.TRANS64.TRYWAIT P2, [UR21+0x48], R9 ;  /* 0x00004809ff0075a7 */ /* 0x000ea40008041115 */
[----:B-12---:R-:W-:Y:S05]  /*51e0*/  @!P2 BRA `(.L_x_84) ;  /* 0x0000004400bca947 */ /* 0x006fea0003800000 */
.L_x_168:
        /* <DEDUP_REMOVED lines=8> */
[----:B------:R-:W-:Y:S01]  /*5270*/  @!UP0 UIADD3 UR24, UPT, UPT, UR21, 0x2400, URZ ;  /* 0x0000240015188890 */ /* 0x000fe2000fffe0ff */
[----:B------:R-:W-:Y:S01]  /*5280*/  VOTEU.ALL UP0, P1 ;  /* 0x0000000000ff7886 */ /* 0x000fe20000800000 */
[----:B------:R-:W-:Y:S01]  /*5290*/  UMOV UR27, UR35 ;  /* 0x00000023001b7c82 */ /* 0x000fe20008000000 */
[----:B------:R-:W-:Y:S02]  /*52a0*/  UMOV UR28, UR60 ;  /* 0x0000003c001c7c82 */ /* 0x000fe40008000000 */
[----:B------:R-:W-:Y:S01]  /*52b0*/  IMAD.U32 R10, RZ, RZ, UR5 ;  /* 0x00000005ff0a7e24 */ /* 0x000fe2000f8e00ff */
[----:B------:R-:W-:Y:S01]  /*52c0*/  UPRMT UR6, UR54, 0x654, UR25 ;  /* 0x0000065436067896 */ /* 0x000fe20008000019 */
[----:B------:R-:W-:Y:S02]  /*52d0*/  IMAD.U32 R11, RZ, RZ, UR4 ;  /* 0x00000004ff0b7e24 */ /* 0x000fe4000f8e00ff */
[----:B------:R-:W-:Y:S01]  /*52e0*/  @!P1 IMAD.X R6, RZ, RZ, R17, P0 ;  /* 0x000000ffff069224 */ /* 0x000fe200000e0611 */
        /* <DEDUP_REMOVED lines=8> */
.L_x_170:
[----:B------:R-:W-:Y:S01]  /*5370*/  @!P1 R2UR UR5, R8 ;  /* 0x00000000080592ca */ /* 0x000fe200000e0000 */
[----:B------:R-:W-:Y:S01]  /*5380*/  VOTEU.ALL UP0, P1 ;  /* 0x0000000000ff7886 */ /* 0x000fe20000800000 */
[----:B------:R-:W-:Y:S01]  /*5390*/  @!P1 R2UR UR4, R6 ;  /* 0x00000000060492ca */ /* 0x000fe200000e0000 */
[----:B-1----:R-:W-:Y:S01]  /*53a0*/  @!P1 IMAD.MOV.U32 R0, RZ, RZ, 0x2000 ;  /* 0x00002000ff009424 */ /* 0x002fe200078e00ff */
[----:B------:R-:W-:Y:S01]  /*53b0*/  UMOV UR8, 0x0 ;  /* 0x0000000000087882 */ /* 0x000fe20000000000 */
[----:B------:R-:W-:Y:S01]  /*53c0*/  UMOV UR9, 0x10000000 ;  /* 0x1000000000097882 */ /* 0x000fe20000000000 */
[----:B------:R-:W-:Y:S01]  /*53d0*/  @!UP0 UIADD3 UR18, UPT, UPT, UR34, 0x40, URZ ;  /* 0x0000004022128890 */ /* 0x000fe2000fffe0ff */
[----:B------:R-:W-:Y:S01]  /*53e0*/  VIADD R14, R14, 0x1 ;  /* 0x000000010e0e7836 */ /* 0x000fe20000000000 */
[----:B------:R-:W-:Y:S01]  /*53f0*/  @!UP0 UIADD3 UR16, UPT, UPT, UR21, 0x4400, URZ ;  /* 0x0000440015108890 */ /* 0x000fe2000fffe0ff */
[----:B------:R-:W-:Y:S01]  /*5400*/  VOTEU.ALL UP0, P1 ;  /* 0x0000000000ff7886 */ /* 0x000fe20000800000 */
[----:B------:R-:W-:Y:S01]  /*5410*/  UMOV UR19, UR35 ;  /* 0x0000002300137c82 */ /* 0x000fe20008000000 */
[----:B------:R-:W-:Y:S02]  /*5420*/  UMOV UR20, UR60 ;  /* 0x0000003c00147c82 */ /* 0x000fe40008000000 */
[----:B------:R-:W-:Y:S01]  /*5430*/  IMAD.U32 R10, RZ, RZ, UR5 ;  /* 0x00000005ff0a7e24 */ /* 0x000fe2000f8e00ff */
[----:B------:R-:W-:Y:S01]  /*5440*/  UPRMT UR6, UR54, 0x654, UR17 ;  /* 0x0000065436067896 */ /* 0x000fe20008000011 */
        /* <DEDUP_REMOVED lines=9> */
.L_x_172:
[----:B------:R-:W-:Y:S01]  /*54e0*/  @!P1 IADD3 R6, P0, PT, R16, 0x580, RZ ;  /* 0x0000058010069810 */ /* 0x000fe20007f1e0ff */
[----:B------:R-:W-:Y:S01]  /*54f0*/  VOTEU.ALL UP0, P1 ;  /* 0x0000000000ff7886 */ /* 0x000fe20000800000 */
[----:B------:R-:W-:Y:S01]  /*5500*/  UMOV UR6, 0x0 ;  /* 0x0000000000067882 */ /* 0x000fe20000000000 */
[----:B------:R-:W-:Y:S01]  /*5510*/  UMOV UR7, 0x10000000 ;  /* 0x1000000000077882 */ /* 0x000fe20000000000 */
[----:B------:R-:W-:Y:S01]  /*5520*/  @!P1 R2UR UR5, R6 ;  /* 0x00000000060592ca */ /* 0x000fe200000e0000 */
[----:B-1----:R-:W-:Y:S01]  /*5530*/  @!P1 IMAD.X R0, RZ, RZ, R17, P0 ;  /* 0x000000ffff009224 */ /* 0x002fe200000e0611 */
[----:B------:R-:W-:Y:S01]  /*5540*/  @!UP0 UIADD3 UR10, UPT, UPT, UR34, 0x60, URZ ;  /* 0x00000060220a8890 */ /* 0x000fe2000fffe0ff */
[----:B------:R-:W-:Y:S01]  /*5550*/  R2UR UR18, R55 ;  /* 0x00000000371272ca */ /* 0x000fe200000e0000 */
[----:B------:R-:W-:Y:S01]  /*5560*/  @!UP0 UIADD3 UR8, UPT, UPT, UR21, 0x6400, URZ ;  /* 0x0000640015088890 */ /* 0x000fe2000fffe0ff */
[----:B------:R-:W-:Y:S01]  /*5570*/  R2UR UR16, R56 ;  /* 0x00000000381072ca */ /* 0x000fe200000e0000 */
[----:B------:R-:W-:Y:S01]  /*5580*/  @!UP0 UIADD3 UR9, UPT, UPT, UR21, 0x38, URZ ;  /* 0x0000003815098890 */ /* 0x000fe2000fffe0ff */
[----:B------:R-:W-:Y:S01]  /*5590*/  @!P1 R2UR UR4, R0 ;  /* 0x00000000000492ca */ /* 0x000fe200000e0000 */
[----:B------:R-:W-:Y:S01]  /*55a0*/  VOTEU.ALL UP0, P1 ;  /* 0x0000000000ff7886 */ /* 0x000fe20000800000 */
[----:B------:R-:W-:Y:S01]  /*55b0*/  UMOV UR11, UR35 ;  /* 0x00000023000b7c82 */ /* 0x000fe20008000000 */
[----:B------:R-:W-:Y:S01]  /*55c0*/  UMOV UR12, UR60 ;  /* 0x0000003c000c7c82 */ /* 0x000fe20008000000 */
[C---:B------:R-:W-:Y:S01]  /*55d0*/  ISETP.NE.AND P0, PT, R14.reuse, 0x2, PT ;  /* 0x000000020e00780c */ /* 0x040fe20003f05270 */
[----:B------:R-:W-:Y:S01]  /*55e0*/  UPLOP3.LUT UP3, UPT, UPT, UPT, UPT, 0x80, 0x8 ;  /* 0x000000000008789c */ /* 0x000fe20003f6f070 */
[----:B------:R-:W-:Y:S01]  /*55f0*/  IMAD.U32 R8, RZ, RZ, UR5 ;  /* 0x00000005ff087e24 */ /* 0x000fe2000f8e00ff */
[----:B------:R-:W-:Y:S01]  /*5600*/  LOP3.LUT R15, R15, 0x1, RZ, 0x3c, !PT ;  /* 0x000000010f0f7812 */ /* 0x000fe200078e3cff */
[----:B------:R-:W-:Y:S01]  /*5610*/  UMOV UR60, UR29 ;  /* 0x0000001d003c7c82 */ /* 0x000fe20008000000 */
[----:B------:R-:W-:Y:S01]  /*5620*/  SEL R0, RZ, 0x1, P0 ;  /* 0x00000001ff007807 */ /* 0x000fe20000000000 */
[----:B------:R-:W-:Y:S01]  /*5630*/  UIADD3 UR20, UPT, UPT, UR13, UR18, URZ ;  /* 0x000000120d147290 */ /* 0x000fe2000fffe0ff */
[----:B------:R-:W-:Y:S01]  /*5640*/  SEL R14, R14, RZ, P0 ;  /* 0x000000ff0e0e7207 */ /* 0x000fe20000000000 */
[----:B------:R-:W-:Y:S01]  /*5650*/  UIADD3 UR16, UPT, UPT, UR14, UR16, URZ ;  /* 0x000000100e107290 */ /* 0x000fe2000fffe0ff */
[----:B------:R-:W-:Y:S01]  /*5660*/  IMAD.U32 R9, RZ, RZ, UR4 ;  /* 0x00000004ff097e24 */ /* 0x000fe2000f8e00ff */
[----:B------:R-:W-:Y:S02]  /*5670*/  @!P1 R2UR UR4, R8 ;  /* 0x00000000080492ca */ /* 0x000fe400000e0000 */
[----:B------:R-:W-:Y:S02]  /*5680*/  LOP3.LUT R13, R13, R0, RZ, 0x3c, !PT ;  /* 0x000000000d0d7212 */ /* 0x000fe400078e3cff */
[----:B------:R-:W-:Y:S11]  /*5690*/  @!P1 R2UR UR5, R9 ;  /* 0x00000000090592ca */ /* 0x000ff600000e0000 */
[----:B------:R-:W-:Y:S02]  /*56a0*/  @!UPT UIADD3 URZ, UPT, UPT, URZ, URZ, URZ ;  /* 0x000000fffffff290 */ /* 0x000fe4000fffe0ff */
[----:B------:R2:W-:Y:S01]  /*56b0*/  @!UP0 UTMALDG.3D [UR8], [UR4], desc[UR6] ;  /* 0x00000608040085b4 */ /* 0x0005e20008011000 */
[----:B------:R2:W-:Y:S01]  /*56c0*/  @!P1 SYNCS.ARRIVE.TRANS64.RED.A0TR RZ, [UR21+0x38], R7 ;  /* 0x00003807ffff99a7 */ /* 0x0005e20008300415 */
[----:B------:R-:W-:Y:S01]  /*56d0*/  SYNCS.ARRIVE.TRANS64.RED.A1T0 RZ, [UR37], RZ ;  /* 0x000000ffffff79a7 */ /* 0x000fe20008100425 */
[----:B------:R-:W-:Y:S05]  /*56e0*/  BRA.U UP1, `(.L_x_87) ;  /* 0xfffffff101607547 */ /* 0x000fea000b83ffff */
[----:B------:R-:W-:-:S04]  /*56f0*/  SHF.L.U32 R2, R15, 0x1f, RZ ;  /* 0x0000001f0f027819 */ /* 0x000fc800000006ff */
[----:B------:R-:W1:Y:S02]  /*5700*/  SYNCS.PHASECHK.TRANS64.TRYWAIT P0, [UR21+0x40], R2 ;  /* 0x00004002ff0075a7 */ /* 0x000e640008001115 */
[----:B-1----:R-:W-:Y:S05]  /*5710*/  @!P0 BRA `(.L_x_88) ;  /* 0x0000004000b88947 */ /* 0x002fea0003800000 */
.L_x_174:
[----:B------:R-:W3:Y:S02]  /*5720*/  SYNCS.PHASECHK.TRANS64.TRYWAIT P0, [UR21+0x48], R2 ;  /* 0x00004802ff0075a7 */ /* 0x000ee40008001115 */
[----:B---3--:R-:W-:Y:S05]  /*5730*/  @!P0 BRA `(.L_x_89) ;  /* 0x0000004000c88947 */ /* 0x008fea0003800000 */
.L_x_176:
[----:B------:R-:W3:Y:S02]  /*5740*/  SYNCS.PHASECHK.TRANS64.TRYWAIT P0, [UR21+0x50], R2 ;  /* 0x00005002ff0075a7 */ /* 0x000ee40008001115 */
[----:B---3--:R-:W-:Y:S05]  /*5750*/  @!P0 BRA `(.L_x_90) ;  /* 0x0000004000d88947 */ /* 0x008fea0003800000 */
.L_x_178:
[----:B-1----:R-:W-:-:S07]  /*5760*/  MOV R0, UR21 ;  /* 0x0000001500007c02 */ /* 0x002fce0008000f00 */
.L_x_91:
[----:B-1----:R-:W-:-:S04]  /*5770*/  SHF.L.U32 R2, R15, 0x1f, RZ ;  /* 0x0000001f0f027819 */ /* 0x002fc800000006ff */
[----:B------:R1:W3:Y:S03]  /*5780*/  SYNCS.PHASECHK.TRANS64.TRYWAIT P0, [R0+URZ+0x58], R2 ;  /* 0x00005802000075a7 */ /* 0x0002e600080011ff */
[----:B---3--:R-:W-:Y:S05]  /*5790*/  @!P0 NANOSLEEP.SYNCS 0x989680 ;  /* 0x009896800000895d */ /* 0x008fea0003900000 */
[----:B------:R-:W3:Y:S02]  /*57a0*/  @!P0 SYNCS.PHASECHK.TRANS64 P0, [R0+URZ+0x58], R2 ;  /* 0x00005802000085a7 */ /* 0x000ee400080010ff */
[----:B--23--:R-:W-:Y:S05]  /*57b0*/  @P0 EXIT ;  /* 0x000000000000094d */ /* 0x00cfea0003800000 */
[----:B------:R-:W-:Y:S05]  /*57c0*/  BRA `(.L_x_91) ;  /* 0xfffffffc00e87947 */ /* 0x000fea000383ffff */
.L_x_76:
[----:B------:R-:W-:-:S06]  /*57d0*/  UISETP.GE.AND UP0, UPT, UR17, 0x4, UPT ;  /* 0x000000041100788c */ /* 0x000fcc000bf06270 */
[----:B------:R-:W-:-:S13]  /*57e0*/  PLOP3.LUT P0, PT, PT, PT, UP0, 0x80, 0x8 ;  /* 0x000000000008781c */ /* 0x000fda0003f0f008 */
[----:B------:R-:W-:Y:S05]  /*57f0*/  @!P0 EXIT ;  /* 0x000000000000894d */ /* 0x000fea0003800000 */
[----:B------:R-:W-:Y:S01]  /*5800*/  BAR.SYNC.DEFER_BLOCKING 0x6, 0xa0 ;  /* 0x0182800000007b1d */ /* 0x000fe20000010000 */
[C---:B------:R-:W-:Y:S01]  /*5810*/  IMAD.SHL.U32 R6, R65.reuse, 0x20, RZ ;  /* 0x0000002041067824 */ /* 0x040fe200078e00ff */
[C---:B------:R-:W-:Y:S01]  /*5820*/  R2P PR, R65.reuse, 0x6 ;  /* 0x0000000641007804 */ /* 0x040fe20000000000 */
[C---:B------:R-:W-:Y:S01]  /*5830*/  IMAD.SHL.U32 R2, R65.reuse, 0x4, RZ ;  /* 0x0000000441027824 */ /* 0x040fe200078e00ff */
[----:B------:R-:W-:Y:S01]  /*5840*/  CS2R R60, SRZ ;  /* 0x00000000003c7805 */ /* 0x000fe2000001ff00 */
[C---:B------:R-:W-:Y:S01]  /*5850*/  IMAD.U32 R23, R65.reuse, 0x10000, RZ ;  /* 0x0001000041177824 */ /* 0x040fe200078e00ff */
[----:B------:R-:W-:Y:S01]  /*5860*/  UMOV UR43, 0x400 ;  /* 0x00000400002b7882 */ /* 0x000fe20000000000 */
[----:B------:R-:W1:Y:S01]  /*5870*/  LDCU.64 UR4, c[0x0][0x890] ;  /* 0x00011200ff0477ac */ /* 0x000e620008000a00 */
[----:B------:R-:W2:Y:S01]  /*5880*/  LDC.64 R50, c[0x0][0x8b0] ;  /* 0x00022c00ff327b82 */ /* 0x000ea20000000a00 */
[C---:B------:R-:W-:Y:S01]  /*5890*/  LOP3.LUT R3, R6.reuse, 0xe0, RZ, 0xc0, !PT ;  /* 0x000000e006037812 */ /* 0x040fe200078ec0ff */
[----:B------:R-:W-:Y:S01]  /*58a0*/  IMAD.SHL.U32 R52, R65, 0x10, RZ ;  /* 0x0000001041347824 */ /* 0x000fe200078e00ff */
[----:B------:R-:W-:Y:S01]  /*58b0*/  ULEA UR43, UR54, UR43, 0x18 ;  /* 0x0000002b362b7291 */ /* 0x000fe2000f8ec0ff */
[----:B------:R-:W-:Y:S01]  /*58c0*/  LOP3.LUT R6, R6, 0x100, RZ, 0xc0, !PT ;  /* 0x0000010006067812 */ /* 0x000fe200078ec0ff */
[----:B------:R-:W-:Y:S01]  /*58d0*/  IMAD.MOV.U32 R64, RZ, RZ, 0x10 ;  /* 0x00000010ff407424 */ /* 0x000fe200078e00ff */
[----:B------:R-:W-:Y:S01]  /*58e0*/  LOP3.LUT R2, R3, 0x1c, R2, 0xf8, !PT ;  /* 0x0000001c03027812 */ /* 0x000fe200078ef802 */
[----:B------:R-:W-:Y:S01]  /*58f0*/  IMAD.MOV.U32 R63, RZ, RZ, 0x20 ;  /* 0x00000020ff3f7424 */ /* 0x000fe200078e00ff */
[----:B------:R-:W3:Y:S01]  /*5900*/  LDC.64 R48, c[0x0][0x8a8] ;  /* 0x00022a00ff307b82 */ /* 0x000ee20000000a00 */
[----:B------:R-:W-:Y:S01]  /*5910*/  SHF.R.U32.HI R3, RZ, 0x2, R65 ;  /* 0x00000002ff037819 */ /* 0x000fe20000011641 */
[----:B------:R-:W-:Y:S01]  /*5920*/  IMAD.MOV.U32 R62, RZ, RZ, 0x1 ;  /* 0x00000001ff3e7424 */ /* 0x000fe200078e00ff */
[----:B------:R-:W-:Y:S01]  /*5930*/  LOP3.LUT R23, R23, 0x600000, RZ, 0xc0, !PT ;  /* 0x0060000017177812 */ /* 0x000fe200078ec0ff */
[----:B------:R-:W-:Y:S01]  /*5940*/  IMAD.MOV.U32 R22, RZ, RZ, RZ ;  /* 0x000000ffff167224 */ /* 0x000fe200078e00ff */
[----:B------:R-:W-:Y:S01]  /*5950*/  LOP3.LUT R52, R6, 0x600, R52, 0xf8, !PT ;  /* 0x0000060006347812 */ /* 0x000fe200078ef834 */
[----:B------:R-:W-:Y:S01]  /*5960*/  IMAD.MOV.U32 R59, RZ, RZ, RZ ;  /* 0x000000ffff3b7224 */ /* 0x000fe200078e00ff */
[----:B------:R-:W-:Y:S01]  /*5970*/  LOP3.LUT R2, R2, 0x4, R3, 0x78, !PT ;  /* 0x0000000402027812 */ /* 0x000fe200078e7803 */
[----:B------:R-:W4:Y:S01]  /*5980*/  LDS R0, [UR43+0x120] ;  /* 0x0001202bff007984 */ /* 0x000f220008000800 */
[----:B-1----:R-:W-:Y:S01]  /*5990*/  IMAD.U32 R67, RZ, RZ, UR4 ;  /* 0x00000004ff437e24 */ /* 0x002fe2000f8e00ff */
[----:B------:R-:W-:Y:S01]  /*59a0*/  UIADD3 UR4, UPT, UPT, UR43, 0x400, URZ ;  /* 0x000004002b047890 */ /* 0x000fe2000fffe0ff */
[----:B------:R-:W-:Y:S01]  /*59b0*/  LOP3.LUT R52, R52, R2, RZ, 0xfc, !PT ;  /* 0x0000000234347212 */ /* 0x000fe200078efcff */
[----:B------:R-:W-:Y:S01]  /*59c0*/  IMAD.U32 R66, RZ, RZ, UR5 ;  /* 0x00000005ff427e24 */ /* 0x000fe2000f8e00ff */
[----:B------:R-:W-:Y:S01]  /*59d0*/  LOP3.LUT R65, R65, 0x60, RZ, 0xc0, !PT ;  /* 0x0000006041417812 */ /* 0x000fe200078ec0ff */
[----:B------:R-:W1:Y:S01]  /*59e0*/  LDCU UR55, c[0x0][0x370] ;  /* 0x00006e00ff3777ac */ /* 0x000e620008000800 */
[----:B------:R-:W-:Y:S01]  /*59f0*/  SEL R64, R64, 0xfffffff0, !P2 ;  /* 0xfffffff040407807 */ /* 0x000fe20005000000 */
[----:B------:R-:W-:Y:S01]  /*5a00*/  IMAD.U32 R57, RZ, RZ, UR4 ;  /* 0x00000004ff397e24 */ /* 0x000fe2000f8e00ff */
[----:B------:R-:W-:Y:S01]  /*5a10*/  SEL R63, R63, 0xffffffe0, !P1 ;  /* 0xffffffe03f3f7807 */ /* 0x000fe20004800000 */
[----:B------:R-:W1:Y:S01]  /*5a20*/  LDCU UR42, c[0x0][0xb0c] ;  /* 0x00016180ff2a77ac */ /* 0x000e620008000800 */
[----:B------:R-:W1:Y:S01]  /*5a30*/  LDCU UR38, c[0x0][0xb30] ;  /* 0x00016600ff2677ac */ /* 0x000e620008000800 */
[----:B------:R-:W1:Y:S01]  /*5a40*/  LDCU.64 UR52, c[0x0][0x888] ;  /* 0x00011100ff3477ac */ /* 0x000e620008000a00 */
[----:B------:R-:W1:Y:S01]  /*5a50*/  LDCU.64 UR40, c[0x0][0xb28] ;  /* 0x00016500ff2877ac */ /* 0x000e620008000a00 */
[----:B------:R-:W1:Y:S01]  /*5a60*/  LDCU.128 UR56, c[0x0][0xb10] ;  /* 0x00016200ff3877ac */ /* 0x000e620008000c00 */
[----:B------:R-:W1:Y:S01]  /*5a70*/  LDCU UR47, c[0x0][0x374] ;  /* 0x00006e80ff2f77ac */ /* 0x000e620008000800 */
[----:B------:R-:W-:Y:S01]  /*5a80*/  UMOV UR46, URZ ;  /* 0x000000ff002e7c82 */ /* 0x000fe20008000000 */
[----:B------:R-:W-:Y:S01]  /*5a90*/  UMOV UR45, URZ ;  /* 0x000000ff002d7c82 */ /* 0x000fe20008000000 */
[----:B-1234-:R-:W-:-:S07]  /*5aa0*/  IMAD.IADD R23, R0, 0x1, R23 ;  /* 0x0000000100177824 */ /* 0x01efce00078e0217 */
.L_x_135:
[C---:B------:R-:W-:Y:S02]  /*5ab0*/  LEA R3, R59.reuse, UR43, 0x3 ;  /* 0x0000002b3b037c11 */ /* 0x040fe4000f8e18ff */
[----:B------:R-:W-:Y:S02]  /*5ac0*/  SHF.L.U32 R0, R60, 0x1f, RZ ;  /* 0x0000001f3c007819 */ /* 0x000fe400000006ff */
[----:B-1----:R-:W-:Y:S02]  /*5ad0*/  LEA R4, R59, UR43, 0x4 ;  /* 0x0000002b3b047c11 */ /* 0x002fe4000f8e20ff */
[----:B------:R-:W1:Y:S02]  /*5ae0*/  SYNCS.PHASECHK.TRANS64.TRYWAIT P0, [R3+URZ+0x70], R0 ;  /* 0x00007000030075a7 */ /* 0x000e6400080011ff */
[----:B-1----:R-:W-:Y:S05]  /*5af0*/  @!P0 BRA `(.L_x_92) ;  /* 0x0000004000088947 */ /* 0x002fea0003800000 */
.L_x_179:
[----:B------:R-:W2:Y:S01]  /*5b00*/  LDS.128 R4, [R4+0x100] ;  /* 0x0001000004047984 */ /* 0x000ea20000000c00 */
[----:B------:R-:W-:Y:S01]  /*5b10*/  UISETP.GE.AND UP0, UPT, UR39, 0x1, UPT ;  /* 0x000000012700788c */ /* 0x000fe2000bf06270 */
[----:B------:R-:W-:Y:S01]  /*5b20*/  @!PT LDS RZ, [RZ] ;  /* 0x00000000fffff984 */ /* 0x000fe20000000800 */
[----:B------:R-:W-:Y:S01]  /*5b30*/  @!PT LDS RZ, [RZ] ;  /* 0x00000000fffff984 */ /* 0x000fe20000000800 */
[----:B------:R-:W-:Y:S01]  /*5b40*/  @!PT LDS RZ, [RZ] ;  /* 0x00000000fffff984 */ /* 0x000fe20000000800 */
[----:B------:R-:W-:Y:S01]  /*5b50*/  @!PT LDS RZ, [RZ] ;  /* 0x00000000fffff984 */ /* 0x000fe20000000800 */
[----:B------:R3:W-:Y:S06]  /*5b60*/  MEMBAR.ALL.CTA ;  /* 0x0000000000007992 */ /* 0x0007ec0000008000 */
[----:B---3--:R-:W3:Y:S01]  /*5b70*/  FENCE.VIEW.ASYNC.S ;  /* 0x00000000000073c6 */ /* 0x008ee20000000000 */
[----:B--2---:R-:W-:Y:S11]  /*5b80*/  LOP3.LUT P0, RZ, R6, 0x1, RZ, 0xc0, !PT ;  /* 0x0000000106ff7812 */ /* 0x004ff6000780c0ff */
[----:B------:R-:W-:Y:S02]  /*5b90*/  @!UPT UIADD3 URZ, UPT, UPT, URZ, URZ, URZ ;  /* 0x000000fffffff290 */ /* 0x000fe4000fffe0ff */
[----:B---3--:R-:W-:Y:S01]  /*5ba0*/  VOTEU.ANY UP1, P0 ;  /* 0x0000000000ff7886 */ /* 0x008fe20000020100 */
[----:B------:R-:W-:Y:S01]  /*5bb0*/  PLOP3.LUT P0, PT, PT, PT, UP1, 0x80, 0x8 ;  /* 0x000000000008781c */ /* 0x000fe20003f0f018 */
[----:B------:R-:W-:Y:S11]  /*5bc0*/  UP2UR UR62, UPR, URZ, 0x2 ;  /* 0x00000002ff3e7883 */ /* 0x000ff60008000000 */
[----:B------:R-:W-:Y:S01]  /*5bd0*/  @!UPT UIADD3 URZ, UPT, UPT, URZ, URZ, URZ ;  /* 0x000000fffffff290 */ /* 0x000fe2000fffe0ff */
[----:B-1----:R-:W-:Y:S02]  /*5be0*/  @P0 SHF.R.U32.HI R0, RZ, 0x10, R5 ;  /* 0x00000010ff000819 */ /* 0x002fe40000011605 */
        /* <DEDUP_REMOVED lines=12> */
[----:B------:R-:W2:Y:S01]  /*5cb0*/  LDCU UR12, c[0x0][0xb20] ;  /* 0x00016400ff0c77ac */ /* 0x000ea20008000800 */
[----:B------:R-:W-:Y:S02]  /*5cc0*/  UIMAD.WIDE.U32 UR4, UR47, UR59, URZ ;  /* 0x0000003b2f0472a5 */ /* 0x000fe4000f8e00ff */
[----:B------:R-:W-:Y:S02]  /*5cd0*/  UIMAD.WIDE.U32 UR6, UR55, UR56, URZ ;  /* 0x00000038370672a5 */ /* 0x000fe4000f8e00ff */
[----:B------:R-:W-:Y:S02]  /*5ce0*/  UISETP.NE.AND UP0, UPT, UR58, 0x1, UPT ;  /* 0x000000013a00788c */ /* 0x000fe4000bf05270 */
[----:B------:R-:W-:Y:S02]  /*5cf0*/  UIMAD.WIDE.U32 UR8, UR36, UR59, URZ ;  /* 0x0000003b240872a5 */ /* 0x000fe4000f8e00ff */
[----:B------:R-:W-:Y:S02]  /*5d00*/  UIMAD.WIDE.U32 UR10, UR37, UR56, URZ ;  /* 0x00000038250a72a5 */ /* 0x000fe4000f8e00ff */
[----:B------:R-:W-:Y:S02]  /*5d10*/  UISETP.NE.AND UP1, UPT, UR42, 0x1, UPT ;  /* 0x000000012a00788c */ /* 0x000fe4000bf25270 */
[----:B------:R-:W-:Y:S01]  /*5d20*/  UISETP.NE.AND UP2, UPT, UR39, 0x1, UPT ;  /* 0x000000012700788c */ /* 0x000fe2000bf45270 */
[----:B------:R-:W-:Y:S02]  /*5d30*/  UMOV UR4, UR5 ;  /* 0x0000000500047c82 */ /* 0x000fe40008000000 */
[----:B--2---:R-:W-:Y:S03]  /*5d40*/  USHF.R.U32.HI UR5, URZ, UR12, UR4 ;  /* 0x0000000cff057299 */ /* 0x004fe60008011604 */
[----:B------:R-:W-:Y:S02]  /*5d50*/  UMOV UR4, UR7 ;  /* 0x0000000700047c82 */ /* 0x000fe40008000000 */
[----:B------:R-:W-:Y:S02]  /*5d60*/  USHF.R.U32.HI UR7, URZ, UR57, UR4 ;  /* 0x00000039ff077299 */ /* 0x000fe40008011604 */
[----:B------:R-:W-:Y:S02]  /*5d70*/  USEL UR4, UR47, UR5, !UP0 ;  /* 0x000000052f047287 */ /* 0x000fe4000c000000 */
[----:B------:R-:W-:Y:S01]  /*5d80*/  USEL UR7, UR55, UR7, !UP1 ;  /* 0x0000000737077287 */ /* 0x000fe2000c800000 */
[----:B------:R-:W-:Y:S01]  /*5d90*/  UMOV UR5, UR9 ;  /* 0x0000000900057c82 */ /* 0x000fe20008000000 */
[----:B------:R-:W-:Y:S02]  /*5da0*/  UIMAD.WIDE.U32 UR8, UR4, UR40, URZ ;  /* 0x00000028040872a5 */ /* 0x000fe4000f8e00ff */
[----:B------:R-:W-:Y:S03]  /*5db0*/  USHF.R.U32.HI UR6, URZ, UR12, UR5 ;  /* 0x0000000cff067299 */ /* 0x000fe60008011605 */
[----:B------:R-:W-:Y:S01]  /*5dc0*/  UMOV UR5, UR11 ;  /* 0x0000000b00057c82 */ /* 0x000fe20008000000 */
[----:B------:R-:W-:Y:S02]  /*5dd0*/  UIMAD.WIDE.U32 UR10, UR7, UR40, URZ ;  /* 0x00000028070a72a5 */ /* 0x000fe4000f8e00ff */
[----:B------:R-:W-:Y:S02]  /*5de0*/  USHF.R.U32.HI UR12, URZ, UR57, UR5 ;  /* 0x00000039ff0c7299 */ /* 0x000fe40008011605 */
[----:B------:R-:W-:Y:S01]  /*5df0*/  USEL UR6, UR36, UR6, !UP0 ;  /* 0x0000000624067287 */ /* 0x000fe2000c000000 */
[----:B------:R-:W-:Y:S02]  /*5e00*/  UMOV UR5, UR9 ;  /* 0x0000000900057c82 */ /* 0x000fe40008000000 */
[----:B------:R-:W-:Y:S01]  /*5e10*/  UMOV UR10, UR11 ;  /* 0x0000000b000a7c82 */ /* 0x000fe20008000000 */
[----:B------:R-:W-:Y:S02]  /*5e20*/  @UP2 USHF.R.U32.HI UR4, URZ, UR41, UR5 ;  /* 0x00000029ff042299 */ /* 0x000fe40008011605 */
[----:B------:R-:W-:Y:S02]  /*5e30*/  @UP2 USHF.R.U32.HI UR7, URZ, UR41, UR10 ;  /* 0x00000029ff072299 */ /* 0x000fe4000801160a */
[----:B------:R-:W-:Y:S02]  /*5e40*/  UIMAD UR4, UR39, UR4, URZ ;  /* 0x00000004270472a4 */ /* 0x000fe4000f8e02ff */
        /* <DEDUP_REMOVED lines=8> */
[----:B------:R-:W-:Y:S02]  /*5ed0*/  USEL UR11, UR6, UR4, !UP2 ;  /* 0x00000004060b7287 */ /* 0x000fe4000d000000 */
[----:B------:R-:W-:Y:S02]  /*5ee0*/  UIADD3 UR8, UPT, UPT, -UR5, URZ, URZ ;  /* 0x000000ff05087290 */ /* 0x000fe4000fffe1ff */
[----:B------:R-:W-:Y:S01]  /*5ef0*/  UIADD3 UR10, UPT, UPT, -UR11, URZ, URZ ;  /* 0x000000ff0b0a7290 */ /* 0x000fe2000fffe1ff */
[----:B------:R-:W-:Y:S01]  /*5f00*/  @!UP0 UMOV UR4, UR9 ;  /* 0x0000000900048c82 */ /* 0x000fe20008000000 */
[----:B------:R-:W-:Y:S02]  /*5f10*/  UIADD3 UR9, UPT, UPT, -UR6, URZ, URZ ;  /* 0x000000ff06097290 */ /* 0x000fe4000fffe1ff */
[----:B------:R-:W-:Y:S02]  /*5f20*/  @!UP0 USHF.R.U32.HI UR4, URZ, UR41, UR4 ;  /* 0x00000029ff048299 */ /* 0x000fe40008011604 */
[----:B------:R-:W-:Y:S02]  /*5f30*/  UIMAD UR10, UR39, UR10, UR6 ;  /* 0x0000000a270a72a4 */ /* 0x000fe4000f8e0206 */
[----:B------:R-:W-:Y:S04]  /*5f40*/  @!UP0 USEL UR4, UR5, UR4, !UP2 ;  /* 0x0000000405048287 */ /* 0x000fe8000d000000 */
[----:B------:R-:W-:Y:S02]  /*5f50*/  @!UP0 UIMAD UR10, UR7, UR10, UR4 ;  /* 0x0000000a070a82a4 */ /* 0x000fe4000f8e0204 */
[----:B------:R-:W-:Y:S02]  /*5f60*/  @!UP0 UIADD3 UR11, UPT, UPT, UR11, -UR4, URZ ;  /* 0x800000040b0b8290 */ /* 0x000fe4000fffe0ff */
[----:B------:R-:W-:Y:S02]  /*5f70*/  UIMAD UR7, UR42, UR8, UR37 ;  /* 0x000000082a0772a4 */ /* 0x000fe4000f8e0225 */
[----:B------:R-:W-:Y:S02]  /*5f80*/  @!UP0 UIMAD UR6, UR11, UR39, UR5 ;  /* 0x000000270b0682a4 */ /* 0x000fe4000f8e0205 */
[----:B------:R-:W-:Y:S01]  /*5f90*/  UIMAD UR4, UR58, UR9, UR36 ;  /* 0x000000093a0472a4 */ /* 0x000fe2000f8e0224 */
[----:B------:R-:W-:Y:S02]  /*5fa0*/  @!UP0 UMOV UR5, UR10 ;  /* 0x0000000a00058c82 */ /* 0x000fe40008000000 */
[----:B------:R-:W-:Y:S02]  /*5fb0*/  UIMAD UR37, UR5, UR42, UR7 ;  /* 0x0000002a052572a4 */ /* 0x000fe4000f8e0207 */
[----:B------:R-:W-:Y:S11]  /*5fc0*/  UIMAD UR36, UR6, UR58, UR4 ;  /* 0x0000003a062472a4 */ /* 0x000ff6000f8e0204 */
[----:B------:R-:W-:Y:S01]  /*5fd0*/  @!UPT UIADD3 URZ, UPT, UPT, URZ, URZ, URZ ;  /* 0x000000fffffff290 */ /* 0x000fe2000fffe0ff */
.L_x_93:
[----:B------:R-:W-:Y:S01]  /*5fe0*/  UISETP.NE.AND UP0, UPT, UR38, 0x1, UPT ;  /* 0x000000012600788c */ /* 0x000fe2000bf05270 */
[----:B------:R-:W-:Y:S01]  /*5ff0*/  LOP3.LUT P0, RZ, R57, 0x3f0, RZ, 0xc0, !PT ;  /* 0x000003f039ff7812 */ /* 0x000fe2000780c0ff */
[----:B------:R-:W-:Y:S01]  /*6000*/  USHF.L.U32 UR50, UR16, 0x6, URZ ;  /* 0x0000000610327899 */ /* 0x000fe200080006ff */
[----:B------:R-:W-:Y:S01]  /*6010*/  BSSY.RECONVERGENT B6, `(.L_x_94) ;  /* 0x0000034000067945 */ /* 0x000fe20003800200 */
[----:B------:R-:W-:Y:S01]  /*6020*/  USHF.L.U32 UR49, UR20, 0x7, URZ ;  /* 0x0000000714317899 */ /* 0x000fe200080006ff */
[----:B------:R-:W-:Y:S06]  /*6030*/  IADD3 R59, PT, PT, R59, 0x1, RZ ;  /* 0x000000013b3b7810 */ /* 0x000fec0007ffe0ff */
[----:B------:R-:W2:Y:S01]  /*6040*/  @!UP0 LDCU.128 UR12, c[0x0][0xb10] ;  /* 0x00016200ff0c87ac */ /* 0x000ea20008000c00 */
[----:B------:R-:W3:Y:S01]  /*6050*/  @!UP0 LDCU UR5, c[0x0][0xb0c] ;  /* 0x00016180ff0587ac */ /* 0x000ee20008000800 */
[----:B------:R-:W4:Y:S01]  /*6060*/  @!UP0 LDCU UR10, c[0x0][0xb20] ;  /* 0x00016400ff0a87ac */ /* 0x000f220008000800 */
[----:B--2---:R-:W-:Y:S02]  /*6070*/  UIMAD.WIDE.U32 UR8, UR37, UR12, URZ ;  /* 0x0000000c250872a5 */ /* 0x004fe4000f8e00ff */
[----:B------:R-:W-:Y:S02]  /*6080*/  UIMAD.WIDE.U32 UR6, UR36, UR15, URZ ;  /* 0x0000000f240672a5 */ /* 0x000fe4000f8e00ff */
[----:B------:R-:W-:Y:S03]  /*6090*/  @!UP0 UISETP.NE.AND UP1, UPT, UR14, 0x1, UPT ;  /* 0x000000010e00888c */ /* 0x000fe6000bf25270 */
[----:B------:R-:W-:Y:S01]  /*60a0*/  @!UP0 UMOV UR4, UR9 ;  /* 0x0000000900048c82 */ /* 0x000fe20008000000 */
[----:B---3--:R-:W-:Y:S02]  /*60b0*/  @!UP0 UISETP.NE.AND UP2, UPT, UR5, 0x1, UPT ;  /* 0x000000010500888c */ /* 0x008fe4000bf45270 */
[----:B------:R-:W-:Y:S01]  /*60c0*/  @!UP0 USHF.R.U32.HI UR4, URZ, UR13, UR4 ;  /* 0x0000000dff048299 */ /* 0x000fe20008011604 */
[----:B------:R-:W-:Y:S02]  /*60d0*/  @!UP0 UMOV UR6, UR7 ;  /* 0x0000000700068c82 */ /* 0x000fe40008000000 */
[----:B----4-:R-:W-:Y:S02]  /*60e0*/  @!UP0 USHF.R.U32.HI UR6, URZ, UR10, UR6 ;  /* 0x0000000aff068299 */ /* 0x010fe40008011606 */
[----:B------:R-:W-:Y:S02]  /*60f0*/  @!UP0 USEL UR7, UR37, UR4, !UP2 ;  /* 0x0000000425078287 */ /* 0x000fe4000d000000 */
[----:B------:R-:W-:Y:S04]  /*6100*/  @!UP0 USEL UR6, UR36, UR6, !UP1 ;  /* 0x0000000624068287 */ /* 0x000fe8000c800000 */
[----:B------:R-:W-:Y:S02]  /*6110*/  @!UP0 UIADD3 UR4, UPT, UPT, -UR7, UR6, URZ ;  /* 0x0000000607048290 */ /* 0x000fe4000fffe1ff */
[----:B------:R-:W-:Y:S02]  /*6120*/  @!UP0 UIADD3 UR6, UPT, UPT, UR7, -UR6, URZ ;  /* 0x8000000607068290 */ /* 0x000fe4000fffe0ff */
[----:B------:R-:W-:Y:S02]  /*6130*/  @!UP0 UIMAD UR37, UR4, UR5, UR37 ;  /* 0x00000005042582a4 */ /* 0x000fe4000f8e0225 */
[----:B------:R-:W-:Y:S01]  /*6140*/  @!UP0 UIMAD UR36, UR6, UR14, UR36 ;  /* 0x0000000e062482a4 */ /* 0x000fe2000f8e0224 */
[----:B------:R-:W-:Y:S11]  /*6150*/  @!P0 BRA `(.L_x_95) ;  /* 0x00000000007c8947 */ /* 0x000ff60003800000 */
[----:B------:R-:W2:Y:S01]  /*6160*/  LDCU.64 UR8, c[0x4][0x80] ;  /* 0x01001000ff0877ac */ /* 0x000ea20008000a00 */
[----:B------:R-:W-:Y:S01]  /*6170*/  MOV R2, 0x0 ;  /* 0x0000000000027802 */ /* 0x000fe20000000f00 */
[----:B------:R-:W-:Y:S02]  /*6180*/  HFMA2 R12, -RZ, RZ, 0, 5.9604644775390625e-08 ;  /* 0x00000001ff0c7431 */ /* 0x000fe400000001ff */
[----:B------:R-:W-:Y:S01]  /*6190*/  IMAD.MOV.U32 R8, RZ, RZ, 0x70 ;  /* 0x00000070ff087424 */ /* 0x000fe200078e00ff */
[----:B------:R3:W4:Y:S01]  /*61a0*/  LDC.64 R14, c[0x4][R2] ;  /* 0x01000000020e7b82 */ /* 0x0007220000000a00 */
[----:B------:R-:W1:Y:S01]  /*61b0*/  LDCU.64 UR6, c[0x4][0x88] ;  /* 0x01001100ff0677ac */ /* 0x000e620008000a00 */
[----:B------:R-:W-:Y:S01]  /*61c0*/  IMAD.MOV.U32 R13, RZ, RZ, RZ ;  /* 0x000000ffff0d7224 */ /* 0x000fe200078e00ff */
[----:B------:R-:W1:Y:S01]  /*61d0*/  LDCU.64 UR4, c[0x4][0x8] ;  /* 0x01000100ff0477ac */ /* 0x000e620008000a00 */
[----:B--2---:R-:W-:Y:S01]  /*61e0*/  MOV R5, UR9 ;  /* 0x0000000900057c02 */ /* 0x004fe20008000f00 */
[----:B------:R-:W-:Y:S01]  /*61f0*/  IMAD.U32 R4, RZ, RZ, UR8 ;  /* 0x00000008ff047e24 */ /* 0x000fe2000f8e00ff */
[----:B-1----:R-:W-:Y:S01]  /*6200*/  MOV R7, UR7 ;  /* 0x0000000700077c02 */ /* 0x002fe20008000f00 */
[----:B------:R-:W-:Y:S01]  /*6210*/  IMAD.U32 R6, RZ, RZ, UR6 ;  /* 0x00000006ff067e24 */ /* 0x000fe2000f8e00ff */
[----:B------:R-:W-:Y:S01]  /*6220*/  MOV R11, UR5 ;  /* 0x00000005000b7c02 */ /* 0x000fe20008000f00 */
[----:B------:R-:W-:Y:S02]  /*6230*/  IMAD.U32 R10, RZ, RZ, UR4 ;  /* 0x00000004ff0a7e24 */ /* 0x000fe4000f8e00ff */
[----:B------:R-:W-:Y:S07]  /*6240*/  LEPC R20, `(.L_x_96) ;  /* 0x000000001014794e */ /* 0x000fee0000000000 */
[----:B---345:R-:W-:Y:S05]  /*6250*/  CALL.ABS.NOINC R14 ;  /* 0x000000000e007343 */ /* 0x038fea0003c00000 */
.L_x_96:
[----:B------:R-:W1:Y:S01]  /*6260*/  LDCU.64 UR8, c[0x4][0x80] ;  /* 0x01001000ff0877ac */ /* 0x000e620008000a00 */
[----:B------:R-:W2:Y:S01]  /*6270*/  LDC.64 R2, c[0x4][R2] ;  /* 0x0100000002027b82 */ /* 0x000ea20000000a00 */
[----:B------:R-:W-:Y:S02]  /*6280*/  HFMA2 R12, -RZ, RZ, 0, 5.9604644775390625e-08 ;  /* 0x00000001ff0c7431 */ /* 0x000fe400000001ff */
[----:B------:R-:W-:Y:S02]  /*6290*/  IMAD.MOV.U32 R8, RZ, RZ, 0x70 ;  /* 0x00000070ff087424 */ /* 0x000fe400078e00ff */
[----:B------:R-:W-:Y:S01]  /*62a0*/  IMAD.MOV.U32 R13, RZ, RZ, RZ ;  /* 0x000000ffff0d7224 */ /* 0x000fe200078e00ff */
[----:B------:R-:W3:Y:S01]  /*62b0*/  LDCU.64 UR6, c[0x4][0x88] ;  /* 0x01001100ff0677ac */ /* 0x000ee20008000a00 */
[----:B------:R-:W4:Y:S01]  /*62c0*/  LDCU.64 UR4, c[0x4][0x8] ;  /* 0x01000100ff0477ac */ /* 0x000f220008000a00 */
[----:B-1----:R-:W-:Y:S02]  /*62d0*/  MOV R4, UR8 ;  /* 0x0000000800047c02 */ /* 0x002fe40008000f00 */
[----:B------:R-:W-:Y:S02]  /*62e0*/  MOV R5, UR9 ;  /* 0x0000000900057c02 */ /* 0x000fe40008000f00 */
[----:B---3--:R-:W-:Y:S01]  /*62f0*/  MOV R7, UR7 ;  /* 0x0000000700077c02 */ /* 0x008fe20008000f00 */
[----:B------:R-:W-:Y:S01]  /*6300*/  IMAD.U32 R6, RZ, RZ, UR6 ;  /* 0x00000006ff067e24 */ /* 0x000fe2000f8e00ff */
[----:B----4-:R-:W-:Y:S01]  /*6310*/  MOV R11, UR5 ;  /* 0x00000005000b7c02 */ /* 0x010fe20008000f00 */
[----:B------:R-:W-:Y:S02]  /*6320*/  IMAD.U32 R10, RZ, RZ, UR4 ;  /* 0x00000004ff0a7e24 */ /* 0x000fe4000f8e00ff */
[----:B------:R-:W-:Y:S07]  /*6330*/  LEPC R20, `(.L_x_95) ;  /* 0x000000001014794e */ /* 0x000fee0000000000 */
[----:B--2---:R-:W-:Y:S05]  /*6340*/  CALL.ABS.NOINC R2 ;  /* 0x0000000002007343 */ /* 0x004fea0003c00000 */
.L_x_95:
[----:B------:R-:W-:Y:S05]  /*6350*/  BSYNC.RECONVERGENT B6 ;  /* 0x0000000000067941 */ /* 0x000fea0003800200 */
.L_x_94:
[----:B------:R-:W-:Y:S01]  /*6360*/  R2UR UR5, R67 ;  /* 0x00000000430572ca */ /* 0x000fe200000e0000 */
[----:B------:R-:W-:Y:S01]  /*6370*/  UISETP.NE.AND UP2, UPT, UR63, URZ, UPT ;  /* 0x000000ff3f00728c */ /* 0x000fe2000bf45270 */
[----:B------:R-:W-:Y:S02]  /*6380*/  R2UR UR4, R66 ;  /* 0x00000000420472ca */ /* 0x000fe400000e0000 */
[----:B------:R-:W-:Y:S02]  /*6390*/  ISETP.NE.U32.AND P4, PT, R50, RZ, PT ;  /* 0x000000ff3200720c */ /* 0x000fe40003f85070 */
[----:B------:R-:W-:Y:S02]  /*63a0*/  ISETP.NE.U32.AND P2, PT, RZ, UR52, PT ;  /* 0x00000034ff007c0c */ /* 0x000fe4000bf45070 */
[----:B------:R-:W-:Y:S02]  /*63b0*/  PLOP3.LUT P1, PT, PT, PT, UP2, 0x80, 0x8 ;  /* 0x000000000008781c */ /* 0x000fe40003f2f028 */
[----:B------:R-:W-:Y:S02]  /*63c0*/  ISETP.NE.AND.EX P4, PT, R51, RZ, PT, P4 ;  /* 0x000000ff3300720c */ /* 0x000fe40003f85340 */
[----:B------:R-:W-:Y:S01]  /*63d0*/  ISETP.NE.AND.EX P2, PT, RZ, UR53, PT, P2 ;  /* 0x00000035ff007c0c */ /* 0x000fe2000bf45320 */
[----:B------:R-:W-:Y:S04]  /*63e0*/  UISETP.NE.U32.AND UP0, UPT, UR5, URZ, UPT ;  /* 0x000000ff0500728c */ /* 0x000fe8000bf05070 */
[----:B------:R-:W-:Y:S02]  /*63f0*/  UISETP.NE.AND.EX UP1, UPT, UR4, URZ, UPT, UP0 ;  /* 0x000000ff0400728c */ /* 0x000fe4000bf25300 */
[----:B------:R-:W-:Y:S02]  /*6400*/  UPLOP3.LUT UP0, UPT, UPT, UPT, UPT, 0x40, 0x4 ;  /* 0x000000000004789c */ /* 0x000fe40003f0e870 */
[----:B------:R-:W-:Y:S06]  /*6410*/  @UP2 UPLOP3.LUT UP0, UPT, UPT, UPT, UP1, 0x80, 0x8 ;  /* 0x000000000008289c */ /* 0x000fec0003f0f010 */
[----:B------:R-:W-:Y:S01]  /*6420*/  PLOP3.LUT P0, PT, PT, PT, UP0, 0x80, 0x8 ;  /* 0x000000000008781c */ /* 0x000fe20003f0f008 */
[----:B------:R-:W-:Y:S01]  /*6430*/  @!UPT UIADD3 URZ, UPT, UPT, URZ, URZ, URZ ;  /* 0x000000fffffff290 */ /* 0x000fe2000fffe0ff */
[----:B------:R-:W-:Y:S11]  /*6440*/  BRA.U !UP1, `(.L_x_97) ;  /* 0x0000000109407547 */ /* 0x000ff6000b800000 */
[----:B------:R-:W-:Y:S01]  /*6450*/  UISETP.NE.U32.AND UP0, UPT, UR52, URZ, UPT ;  /* 0x000000ff3400728c */ /* 0x000fe2000bf05070 */
[----:B------:R-:W-:Y:S01]  /*6460*/  R2UR UR6, R67 ;  /* 0x00000000430672ca */ /* 0x000fe200000e0000 */
[----:B------:R-:W2:Y:S01]  /*6470*/  LDCU.64 UR8, c[0x0][0x358] ;  /* 0x00006b00ff0877ac */ /* 0x000ea20008000a00 */
[----:B------:R-:W-:Y:S02]  /*6480*/  HFMA2 R53, -RZ, RZ, 0, 5.9604644775390625e-08 ;  /* 0x00000001ff357431 */ /* 0x000fe400000001ff */
[----:B-1----:R-:W-:Y:S01]  /*6490*/  IMAD.MOV.U32 R0, RZ, RZ, 0x1 ;  /* 0x00000001ff007424 */ /* 0x002fe200078e00ff */
[----:B------:R-:W-:Y:S06]  /*64a0*/  UISETP.NE.AND.EX UP0, UPT, UR53, URZ, UPT, UP0 ;  /* 0x000000ff3500728c */ /* 0x000fec000bf05300 */
[----:B------:R-:W-:Y:S05]  /*64b0*/  PLOP3.LUT P3, PT, PT, PT, UP0, 0x80, 0x8 ;  /* 0x000000000008781c */ /* 0x000fea0003f6f008 */
[----:B------:R-:W1:Y:S01]  /*64c0*/  @UP0 LDCU.64 UR4, c[0x0][0x888] ;  /* 0x00011100ff0407ac */ /* 0x000e620008000a00 */
[----:B------:R-:W-:Y:S07]  /*64d0*/  @UP0 UIMAD UR6, UR60, UR6, URZ ;  /* 0x000000063c0602a4 */ /* 0x000fee000f8e02ff */
[----:B------:R-:W-:Y:S01]  /*64e0*/  @!P3 PRMT R53, R0, 0x7610, R53 ;  /* 0x000076100035b816 */ /* 0x000fe20000000035 */
[----:B-1----:R-:W-:Y:S06]  /*64f0*/  @UP0 UIMAD.WIDE UR4, UR6, 0x4, UR4 ;  /* 0x00000004060408a5 */ /* 0x002fec000f8e0204 */
[----:B------:R-:W-:Y:S02]  /*6500*/  IMAD.U32 R2, RZ, RZ, UR4 ;  /* 0x00000004ff027e24 */ /* 0x000fe4000f8e00ff */
[----:B------:R-:W-:Y:S03]  /*6510*/  IMAD.U32 R3, RZ, RZ, UR5 ;  /* 0x00000005ff037e24 */ /* 0x000fe6000f8e00ff */
[----:B------:R-:W1:Y:S02]  /*6520*/  @!UP0 LDCU UR4, c[0x0][0x880] ;  /* 0x00011000ff0487ac */ /* 0x000e640008000800 */
[----:B--2--5:R2:W5:Y:S02]  /*6530*/  @P3 LDG.E R27, desc[UR8][R2.64] ;  /* 0x00000008021b3981 */ /* 0x024564000c1e1900 */
[----:B-12---:R-:W-:Y:S02]  /*6540*/  @!P3 MOV R27, UR4 ;  /* 0x00000004001bbc02 */ /* 0x006fe40008000f00 */
.L_x_97:
[----:B------:R-:W-:Y:S05]  /*6550*/  @!P4 BRA `(.L_x_98) ;  /* 0x000000000024c947 */ /* 0x000fea0003800000 */
[----:B------:R-:W-:Y:S01]  /*6560*/  ISETP.NE.U32.AND P3, PT, R48, RZ, PT ;  /* 0x000000ff3000720c */ /* 0x000fe20003f65070 */
[----:B------:R-:W2:Y:S03]  /*6570*/  LDCU.64 UR4, c[0x0][0x358] ;  /* 0x00006b00ff0477ac */ /* 0x000ea60008000a00 */
[----:B------:R-:W-:Y:S11]  /*6580*/  ISETP.NE.AND.EX P3, PT, R49, RZ, PT, P3 ;  /* 0x000000ff3100720c */ /* 0x000ff60003f65330 */
[----:B------:R-:W-:Y:S02]  /*6590*/  @!UPT UIADD3 URZ, UPT, UPT, URZ, URZ, URZ ;  /* 0x000000fffffff290 */ /* 0x000fe4000fffe0ff */
[----:B------:R-:W3:Y:S01]  /*65a0*/  @P3 LDC.64 R2, c[0x0][0x8a8] ;  /* 0x00022a00ff023b82 */ /* 0x000ee20000000a00 */
[----:B-1----:R-:W-:Y:S04]  /*65b0*/  @P3 IMAD R0, R50, UR60, RZ ;  /* 0x0000003c32003c24 */ /* 0x002fe8000f8e02ff */
[----:B---3--:R-:W-:Y:S05]  /*65c0*/  @P3 IMAD.WIDE R2, R0, 0x4, R2 ;  /* 0x0000000400023825 */ /* 0x008fea00078e0202 */
[----:B--2--5:R2:W5:Y:S02]  /*65d0*/  @P3 LDG.E R24, desc[UR4][R2.64] ;  /* 0x0000000402183981 */ /* 0x024564000c1e1900 */
[----:B--2---:R-:W3:Y:S02]  /*65e0*/  @!P3 LDC R24, c[0x0][0x8a0] ;  /* 0x00022800ff18bb82 */ /* 0x004ee40000000800 */
.L_x_98:
[----:B-----5:R-:W-:Y:S01]  /*65f0*/  FSETP.NEU.AND P3, PT, R27, RZ, PT ;  /* 0x000000ff1b00720b */ /* 0x020fe20003f6d000 */
[----:B------:R-:W-:Y:S01]  /*6600*/  IMAD.SHL.U32 R74, R52, 0x4, RZ ;  /* 0x00000004344a7824 */ /* 0x000fe200078e00ff */
[----:B------:R-:W-:Y:S01]  /*6610*/  SEL R4, RZ, 0xffffffff, P2 ;  /* 0xffffffffff047807 */ /* 0x000fe20001000000 */
[----:B------:R-:W-:Y:S01]  /*6620*/  BSSY B1, `(.L_x_99) ;  /* 0x0000044000017945 */ /* 0x000fe20003800000 */
[----:B------:R-:W-:Y:S01]  /*6630*/  @P1 LOP3.LUT P2, RZ, R53, 0xff, RZ, 0xc0, !PT ;  /* 0x000000ff35ff1812 */ /* 0x000fe2000784c0ff */
[----:B------:R-:W-:Y:S01]  /*6640*/  VIADD R70, R74, UR43 ;  /* 0x0000002b4a467c36 */ /* 0x000fe20008000000 */
[----:B-1----:R-:W-:Y:S01]  /*6650*/  @P1 SEL R0, RZ, 0xffffffff, P3 ;  /* 0xffffffffff001807 */ /* 0x002fe20001800000 */
[----:B------:R-:W-:Y:S01]  /*6660*/  IMAD.MOV.U32 R75, RZ, RZ, 0x1 ;  /* 0x00000001ff4b7424 */ /* 0x000fe200078e00ff */
[----:B------:R-:W-:Y:S01]  /*6670*/  LOP3.LUT R62, R62, 0x1, RZ, 0x3c, !PT ;  /* 0x000000013e3e7812 */ /* 0x000fe200078e3cff */
[----:B------:R-:W-:Y:S01]  /*6680*/  IMAD.MOV.U32 R73, RZ, RZ, RZ ;  /* 0x000000ffff497224 */ /* 0x000fe200078e00ff */
[----:B------:R-:W-:Y:S02]  /*6690*/  @P0 SEL R0, R4, R0, !P2 ;  /* 0x0000000004000207 */ /* 0x000fe40005000000 */
[----:B------:R-:W-:Y:S02]  /*66a0*/  CS2R R38, SRZ ;  /* 0x0000000000267805 */ /* 0x000fe4000001ff00 */
[----:B------:R-:W-:Y:S02]  /*66b0*/  LEA R26, R22, UR43, 0x3 ;  /* 0x0000002b161a7c11 */ /* 0x000fe4000f8e18ff */
[----:B------:R-:W-:Y:S02]  /*66c0*/  CS2R R36, SRZ ;  /* 0x0000000000247805 */ /* 0x000fe4000001ff00 */
[----:B------:R-:W-:Y:S02]  /*66d0*/  @P1 LOP3.LUT R0, R0, 0x1, RZ, 0xc0, !PT ;  /* 0x0000000100001812 */ /* 0x000fe400078ec0ff */
[----:B------:R-:W-:Y:S02]  /*66e0*/  CS2R R34, SRZ ;  /* 0x0000000000227805 */ /* 0x000fe4000001ff00 */
[----:B------:R-:W-:Y:S02]  /*66f0*/  SHF.L.U32 R2, R61, 0x1f, RZ ;  /* 0x0000001f3d027819 */ /* 0x000fe400000006ff */
[----:B------:R-:W-:Y:S02]  /*6700*/  CS2R R32, SRZ ;  /* 0x0000000000207805 */ /* 0x000fe4000001ff00 */
[----:B------:R-:W-:Y:S02]  /*6710*/  ISETP.NE.U32.OR P6, PT, R0, 0x1, !P1 ;  /* 0x000000010000780c */ /* 0x000fe40004fc5470 */
[----:B------:R-:W-:Y:S02]  /*6720*/  CS2R R42, SRZ ;  /* 0x00000000002a7805 */ /* 0x000fe4000001ff00 */
[----:B------:R-:W-:Y:S02]  /*6730*/  PLOP3.LUT P2, PT, PT, PT, UP1, 0x80, 0x8 ;  /* 0x000000000008781c */ /* 0x000fe40003f4f018 */
[----:B------:R-:W-:Y:S02]  /*6740*/  CS2R R40, SRZ ;  /* 0x0000000000287805 */ /* 0x000fe4000001ff00 */
[----:B------:R-:W-:Y:S02]  /*6750*/  LEA.HI R25, R22, R22, RZ, 0x1 ;  /* 0x0000001616197211 */ /* 0x000fe400078f08ff */
[----:B------:R-:W-:Y:S02]  /*6760*/  CS2R R46, SRZ ;  /* 0x00000000002e7805 */ /* 0x000fe4000001ff00 */
[----:B------:R-:W-:Y:S02]  /*6770*/  LOP3.LUT P4, R58, R53, 0xff, RZ, 0xc0, !PT ;  /* 0x000000ff353a7812 */ /* 0x000fe4000788c0ff */
[----:B------:R-:W-:Y:S02]  /*6780*/  CS2R R44, SRZ ;  /* 0x00000000002c7805 */ /* 0x000fe4000001ff00 */
[----:B------:R-:W-:Y:S01]  /*6790*/  SEL R3, RZ, 0xffffffff, P3 ;  /* 0xffffffffff037807 */ /* 0x000fe20001800000 */
[----:B------:R-:W-:Y:S01]  /*67a0*/  VIADD R71, R70, 0x400 ;  /* 0x0000040046477836 */ /* 0x000fe20000000000 */
[----:B------:R-:W-:Y:S01]  /*67b0*/  P2R R68, PR, RZ, 0x40 ;  /* 0x00000040ff447803 */ /* 0x000fe20000000000 */
[----:B------:R-:W-:Y:S01]  /*67c0*/  IMAD.IADD R69, R63, 0x1, R70 ;  /* 0x000000013f457824 */ /* 0x000fe200078e0246 */
[----:B------:R-:W-:Y:S02]  /*67d0*/  @P6 SHF.L.U32 R0, R62, 0x1f, RZ ;  /* 0x0000001f3e006819 */ /* 0x000fe400000006ff */
[----:B------:R-:W-:Y:S02]  /*67e0*/  @P2 SEL R3, R4, R3, !P4 ;  /* 0x0000000304032207 */ /* 0x000fe40006000000 */
[----:B------:R1:W2:Y:S02]  /*67f0*/  @P6 SYNCS.PHASECHK.TRANS64.TRYWAIT P1, [UR43+0x20], R0 ;  /* 0x00002000ff0065a7 */ /* 0x0002a4000802112b */
[----:B------:R-:W-:Y:S04]  /*6800*/  LOP3.LUT R3, R3, 0x1, RZ, 0xc0, !PT ;  /* 0x0000000103037812 */ /* 0x000fe800078ec0ff */
[----:B------:R-:W-:Y:S04]  /*6810*/  ISETP.NE.U32.AND P5, PT, R3, 0x1, PT ;  /* 0x000000010300780c */ /* 0x000fe80003fa5070 */
[----:B------:R-:W-:Y:S01]  /*6820*/  P2R R76, PR, RZ, 0x20 ;  /* 0x00000020ff4c7803 */ /* 0x000fe20000000000 */
[----:B------:R4:W3:Y:S01]  /*6830*/  SYNCS.PHASECHK.TRANS64.TRYWAIT P0, [R26+URZ+0x90], R2 ;  /* 0x000090021a0075a7 */ /* 0x0008e200080011ff */
[C---:B-1----:R-:W-:Y:S01]  /*6840*/  IMAD.SHL.U32 R0, R25.reuse, 0x40, RZ ;  /* 0x0000004019007824 */ /* 0x042fe200078e00ff */
[----:B------:R-:W-:Y:S04]  /*6850*/  LOP3.LUT R25, R25, 0xffe, RZ, 0xc0, !PT ;  /* 0x00000ffe19197812 */ /* 0x000fe800078ec0ff */
[----:B------:R-:W-:Y:S01]  /*6860*/  LOP3.LUT R0, R0, 0xffffff80, RZ, 0xc0, !PT ;  /* 0xffffff8000007812 */ /* 0x000fe200078ec0ff */
[----:B------:R-:W-:Y:S04]  /*6870*/  IMAD.IADD R25, R22, 0x1, -R25 ;  /* 0x0000000116197824 */ /* 0x000fe800078e0a19 */
[----:B------:R-:W-:Y:S04]  /*6880*/  IMAD.IADD R0, R23, 0x1, R0 ;  /* 0x0000000117007824 */ /* 0x000fe800078e0200 */
[----:B------:R-:W-:Y:S01]  /*6890*/  IMAD R25, R25, 0x100000, R0 ;  /* 0x0010000019197824 */ /* 0x000fe200078e0200 */
[----:B--2---:R-:W-:Y:S01]  /*68a0*/  @P6 SEL R75, RZ, 0x1, !P1 ;  /* 0x00000001ff4b6807 */ /* 0x004fe20004800000 */
[----:B----4-:R-:W-:Y:S06]  /*68b0*/  @!P6 BRA `(.L_x_100) ;  /* 0x000000000068e947 */ /* 0x010fec0003800000 */
[C---:B------:R-:W-:Y:S01]  /*68c0*/  @P5 IMAD R5, R64.reuse, 0x4, R71 ;  /* 0x0000000440055824 */ /* 0x040fe200078e0247 */
[----:B------:R-:W-:Y:S01]  /*68d0*/  ISETP.NE.AND P1, PT, R75, RZ, PT ;  /* 0x000000ff4b00720c */ /* 0x000fe20003f25270 */
[----:B------:R-:W-:Y:S01]  /*68e0*/  @P5 IMAD R4, R64, 0x4, R70 ;  /* 0x0000000440045824 */ /* 0x000fe200078e0246 */
[----:B------:R-:W-:Y:S01]  /*68f0*/  BSSY B0, `(.L_x_101) ;  /* 0x000000e000007945 */ /* 0x000fe20003800000 */
[----:B------:R-:W-:Y:S01]  /*6900*/  IMAD.MOV.U32 R38, RZ, RZ, RZ ;  /* 0x000000ffff267224 */ /* 0x000fe200078e00ff */
[----:B------:R-:W-:Y:S01]  /*6910*/  CS2R R34, SRZ ;  /* 0x0000000000227805 */ /* 0x000fe2000001ff00 */
[----:B------:R-:W-:Y:S01]  /*6920*/  @P5 IMAD.IADD R5, R63, 0x1, R5 ;  /* 0x000000013f055824 */ /* 0x000fe200078e0205 */
[----:B------:R-:W-:Y:S02]  /*6930*/  CS2R R32, SRZ ;  /* 0x0000000000207805 */ /* 0x000fe4000001ff00 */
[----:B------:R-:W-:Y:S02]  /*6940*/  CS2R R36, SRZ ;  /* 0x0000000000247805 */ /* 0x000fe4000001ff00 */
[----:B------:R-:W-:Y:S02]  /*6950*/  CS2R R46, SRZ ;  /* 0x00000000002e7805 */ /* 0x000fe4000001ff00 */
[----:B------:R-:W-:Y:S02]  /*6960*/  CS2R R44, SRZ ;  /* 0x00000000002c7805 */ /* 0x000fe4000001ff00 */
[----:B------:R-:W-:Y:S02]  /*6970*/  CS2R R42, SRZ ;  /* 0x00000000002a7805 */ /* 0x000fe4000001ff00 */
[----:B------:R-:W-:Y:S01]  /*6980*/  CS2R R40, SRZ ;  /* 0x0000000000287805 */ /* 0x000fe2000001ff00 */
[----:B------:R-:W-:Y:S06]  /*6990*/  @P1 BRA `(.L_x_102) ;  /* 0x00000000000c1947 */ /* 0x000fec0003800000 */
[----:B------:R-:W-:Y:S04]  /*69a0*/  SHF.L.U32 R3, R62, 0x1f, RZ ;  /* 0x0000001f3e037819 */ /* 0x000fe800000006ff */
[----:B------:R-:W1:Y:S02]  /*69b0*/  SYNCS.PHASECHK.TRANS64.TRYWAIT P1, [UR43+0x20], R3 ;  /* 0x00002003ff0075a7 */ /* 0x000e64000802112b */
[----:B-1----:R-:W-:Y:S05]  /*69c0*/  @!P1 BRA `(.L_x_103) ;  /* 0x0000003000689947 */ /* 0x002fea0003800000 */
.L_x_102:
[----:B------:R-:W-:Y:S05]  /*69d0*/  BSYNC B0 ;  /* 0x0000000000007941 */ /* 0x000fea0003800000 */
.L_x_101:
[----:B------:R-:W-:Y:S01]  /*69e0*/  ISETP.NE.AND P1, PT, R76, RZ, PT ;  /* 0x000000ff4c00720c */ /* 0x000fe20003f25270 */
[----:B------:R-:W-:Y:S11]  /*69f0*/  HFMA2 R73, -RZ, RZ, 0, 5.9604644775390625e-08 ;  /* 0x00000001ff497431 */ /* 0x000ff600000001ff */
[----:B------:R-:W-:Y:S01]  /*6a00*/  @!UPT UIADD3 URZ, UPT, UPT, URZ, URZ, URZ ;  /* 0x000000fffffff290 */ /* 0x000fe2000fffe0ff */
[----:B------:R-:W-:Y:S05]  /*6a10*/  @P1 WARPSYNC.ALL ;  /* 0x0000000000001948 */ /* 0x000fea0003800000 */
[----:B------:R2:W4:Y:S04]  /*6a20*/  @P1 LDSM.16.M88.4 R32, [R4+0x400] ;  /* 0x000400000420183b */ /* 0x0005280000000200 */
[----:B------:R2:W1:Y:S04]  /*6a30*/  @P1 LDSM.16.M88.4 R36, [R5] ;  /* 0x000000000524183b */ /* 0x0004680000000200 */
[----:B------:R2:W1:Y:S04]  /*6a40*/  @P1 LDSM.16.M88.4 R44, [R74+UR43+0x400] ;  /* 0x0004002b4a2c183b */ /* 0x0004680008000200 */
[----:B------:R2:W1:Y:S02]  /*6a50*/  @P1 LDSM.16.M88.4 R40, [R69+0x400] ;  /* 0x000400004528183b */ /* 0x0004640000000200 */
.L_x_100:
[----:B------:R-:W-:Y:S05]  /*6a60*/  BSYNC B1 ;  /* 0x0000000000017941 */ /* 0x000fea0003800000 */
.L_x_99:
[----:B-1----:R-:W-:Y:S04]  /*6a70*/  SHF.R.U32.HI R0, RZ, 0x15, R25 ;  /* 0x00000015ff007819 */ /* 0x002fe80000011619 */
[----:B------:R-:W-:Y:S01]  /*6a80*/  LOP3.LUT P1, RZ, R0, 0x3, R54, 0x48, !PT ;  /* 0x0000000300ff7812 */ /* 0x000fe20007824836 */
[----:B------:R-:W-:Y:S01]  /*6a90*/  @!UPT UIADD3 URZ, UPT, UPT, URZ, URZ, URZ ;  /* 0x000000fffffff290 */ /* 0x000fe2000fffe0ff */
[----:B---3--:R-:W-:Y:S11]  /*6aa0*/  @P0 BRA `(.L_x_104) ;  /* 0x0000000000080947 */ /* 0x008ff60003800000 */
[----:B------:R-:W1:Y:S02]  /*6ab0*/  SYNCS.PHASECHK.TRANS64.TRYWAIT P0, [R26+URZ+0x90], R2 ;  /* 0x000090021a0075a7 */ /* 0x000e6400080011ff */
[----:B-1----:R-:W-:Y:S05]  /*6ac0*/  @!P0 BRA `(.L_x_105) ;  /* 0x0000003000408947 */ /* 0x002fea0003800000 */
.L_x_104:
[----:B------:R-:W-:Y:S05]  /*6ad0*/  @!P1 BRA `(.L_x_106) ;  /* 0x0000000000409947 */ /* 0x000fea0003800000 */
[----:B------:R-:W2:Y:S01]  /*6ae0*/  LDCU.64 UR8, c[0x4][0x70] ;  /* 0x01000e00ff0877ac */ /* 0x000ea20008000a00 */
[----:B------:R-:W-:Y:S01]  /*6af0*/  MOV R3, 0x0 ;  /* 0x0000000000037802 */ /* 0x000fe20000000f00 */
[----:B------:R-:W-:Y:S02]  /*6b00*/  HFMA2 R12, -RZ, RZ, 0, 5.9604644775390625e-08 ;  /* 0x00000001ff0c7431 */ /* 0x000fe400000001ff */
[----:B------:R-:W-:Y:S02]  /*6b10*/  IMAD.MOV.U32 R8, RZ, RZ, 0x192 ;  /* 0x00000192ff087424 */ /* 0x000fe400078e00ff */
[----:B------:R-:W-:Y:S01]  /*6b20*/  IMAD.MOV.U32 R13, RZ, RZ, RZ ;  /* 0x000000ffff0d7224 */ /* 0x000fe200078e00ff */
[----:B------:R-:W3:Y:S01]  /*6b30*/  LDCU.64 UR6, c[0x4][0x78] ;  /* 0x01000f00ff0677ac */ /* 0x000ee20008000a00 */
[----:B-1----:R-:W1:Y:S01]  /*6b40*/  LDC.64 R2, c[0x4][R3] ;  /* 0x0100000003027b82 */ /* 0x002e620000000a00 */
[----:B------:R-:W5:Y:S01]  /*6b50*/  LDCU.64 UR4, c[0x4][0x10] ;  /* 0x01000200ff0477ac */ /* 0x000f620008000a00 */
[----:B--2---:R-:W-:Y:S01]  /*6b60*/  MOV R5, UR9 ;  /* 0x0000000900057c02 */ /* 0x004fe20008000f00 */
[----:B------:R-:W-:Y:S01]  /*6b70*/  IMAD.U32 R4, RZ, RZ, UR8 ;  /* 0x00000008ff047e24 */ /* 0x000fe2000f8e00ff */
[----:B---3--:R-:W-:Y:S01]  /*6b80*/  MOV R7, UR7 ;  /* 0x0000000700077c02 */ /* 0x008fe20008000f00 */
[----:B------:R-:W-:Y:S01]  /*6b90*/  IMAD.U32 R6, RZ, RZ, UR6 ;  /* 0x00000006ff067e24 */ /* 0x000fe2000f8e00ff */
[----:B-----5:R-:W-:Y:S01]  /*6ba0*/  MOV R11, UR5 ;  /* 0x00000005000b7c02 */ /* 0x020fe20008000f00 */
[----:B------:R-:W-:Y:S02]  /*6bb0*/  IMAD.U32 R10, RZ, RZ, UR4 ;  /* 0x00000004ff0a7e24 */ /* 0x000fe4000f8e00ff */
[----:B------:R-:W-:Y:S07]  /*6bc0*/  LEPC R20, `(.L_x_106) ;  /* 0x000000001014794e */ /* 0x000fee0000000000 */
[----:B-1--4-:R-:W-:Y:S05]  /*6bd0*/  CALL.ABS.NOINC R2 ;  /* 0x0000000002007343 */ /* 0x012fea0003c00000 */
.L_x_106:
[----:B------:R-:W-:Y:S01]  /*6be0*/  LOP3.LUT R20, R44, 0xffffe000, RZ, 0xc0, !PT ;  /* 0xffffe0002c147812 */ /* 0x000fe200078ec0ff */
[----:B------:R-:W-:Y:S05]  /*6bf0*/  WARPSYNC.ALL ;  /* 0x0000000000007948 */ /* 0x000fea0003800000 */
[----:B------:R-:W-:Y:S01]  /*6c00*/  R2UR UR4, R25 ;  /* 0x00000000190472ca */ /* 0x000fe200000e0000 */
[----:B------:R-:W-:Y:S01]  /*6c10*/  IMAD.SHL.U32 R77, R64, 0x4, RZ ;  /* 0x00000004404d7824 */ /* 0x000fe200078e00ff */
[----:B------:R-:W-:Y:S01]  /*6c20*/  LOP3.LUT R21, R45, 0xffffe000, RZ, 0xc0, !PT ;  /* 0xffffe0002d157812 */ /* 0x000fe200078ec0ff */
[----:B------:R-:W-:Y:S01]  /*6c30*/  BSSY.RECONVERGENT B0, `(.L_x_107) ;  /* 0x0000059000007945 */ /* 0x000fe20003800200 */
[----:B------:R-:W-:Y:S02]  /*6c40*/  ISETP.NE.AND P0, PT, R65, RZ, PT ;  /* 0x000000ff4100720c */ /* 0x000fe40003f05270 */
[----:B------:R-:W-:Y:S05]  /*6c50*/  IADD3 R71, PT, PT, R71, R77, RZ ;  /* 0x0000004d47477210 */ /* 0x000fea0007ffe0ff */
[----:B------:R-:W-:Y:S02]  /*6c60*/  IMAD.IADD R72, R63, 0x1, R71 ;  /* 0x000000013f487824 */ /* 0x000fe400078e0247 */
[----:B--2---:R-:W2:Y:S02]  /*6c70*/  LDTM.16dp128bit.x8 R4, tmem[UR4] ;  /* 0x00000004000479ee */ /* 0x004ea40008180000 */
[C---:B--2---:R-:W-:Y:S01]  /*6c80*/  FMUL R0, R24.reuse, R4 ;  /* 0x0000000418007220 */ /* 0x044fe20000400000 */
[C---:B-1----:R-:W-:Y:S01]  /*6c90*/  FMUL R2, R24.reuse, R5 ;  /* 0x0000000518027220 */ /* 0x042fe20000400000 */
[C---:B------:R-:W-:Y:S01]  /*6ca0*/  FMUL R3, R24.reuse, R6 ;  /* 0x0000000618037220 */ /* 0x040fe20000400000 */
[----:B------:R-:W-:Y:S01]  /*6cb0*/  FMUL R4, R24, R8 ;  /* 0x0000000818047220 */ /* 0x000fe20000400000 */
[C---:B------:R-:W-:Y:S01]  /*6cc0*/  FFMA R28, R27.reuse, R20, R0 ;  /* 0x000000141b1c7223 */ /* 0x040fe20000000000 */
[----:B------:R-:W-:Y:S01]  /*6cd0*/  LOP3.LUT R0, R46, 0xffffe000, RZ, 0xc0, !PT ;  /* 0xffffe0002e007812 */ /* 0x000fe200078ec0ff */
[----:B------:R-:W-:Y:S01]  /*6ce0*/  FFMA R29, R27, R21, R2 ;  /* 0x000000151b1d7223 */ /* 0x000fe20000000002 */
[----:B------:R-:W-:Y:S01]  /*6cf0*/  LOP3.LUT R2, R47, 0xffffe000, RZ, 0xc0, !PT ;  /* 0xffffe0002f027812 */ /* 0x000fe200078ec0ff */
[C---:B------:R-:W-:Y:S01]  /*6d00*/  FMUL R5, R24.reuse, R9 ;  /* 0x0000000918057220 */ /* 0x040fe20000400000 */
[----:B------:R-:W-:Y:S01]  /*6d10*/  F2FP.TF32.F32.PACK_B R28, R28 ;  /* 0x0000001cff1c723e */ /* 0x000fe200024050ff */
[C---:B------:R-:W-:Y:S01]  /*6d20*/  FMUL R8, R24.reuse, R12 ;  /* 0x0000000c18087220 */ /* 0x040fe20000400000 */
[----:B------:R-:W-:Y:S01]  /*6d30*/  F2FP.TF32.F32.PACK_B R29, R29 ;  /* 0x0000001dff1d723e */ /* 0x000fe200024050ff */
[C---:B------:R-:W-:Y:S01]  /*6d40*/  FMUL R9, R24.reuse, R13 ;  /* 0x0000000d18097220 */ /* 0x040fe20000400000 */
[----:B------:R-:W-:Y:S01]  /*6d50*/  FMUL R12, R24, R16 ;  /* 0x00000010180c7220 */ /* 0x000fe20000400000 */
[----:B------:R-:W-:Y:S01]  /*6d60*/  LOP3.LUT R16, R40, 0xffffe000, RZ, 0xc0, !PT ;  /* 0xffffe00028107812 */ /* 0x000fe200078ec0ff */
[C---:B------:R-:W-:Y:S01]  /*6d70*/  FMUL R7, R24.reuse, R7 ;  /* 0x0000000718077220 */ /* 0x040fe20000400000 */
[----:B------:R-:W-:Y:S01]  /*6d80*/  FMUL R13, R24, R17 ;  /* 0x00000011180d7220 */ /* 0x000fe20000400000 */
[----:B------:R-:W-:Y:S01]  /*6d90*/  LOP3.LUT R17, R41, 0xffffe000, RZ, 0xc0, !PT ;  /* 0xffffe00029117812 */ /* 0x000fe200078ec0ff */
[----:B------:R-:W-:Y:S01]  /*6da0*/  FFMA R30, R27, R0, R3 ;  /* 0x000000001b1e7223 */ /* 0x000fe20000000003 */
[----:B------:R-:W-:Y:S01]  /*6db0*/  LOP3.LUT R0, R42, 0xffffe000, RZ, 0xc0, !PT ;  /* 0xffffe0002a007812 */ /* 0x000fe200078ec0ff */
[----:B------:R-:W-:Y:S01]  /*6dc0*/  FMUL R6, R24, R10 ;  /* 0x0000000a18067220 */ /* 0x000fe20000400000 */
[----:B----4-:R-:W-:Y:S01]  /*6dd0*/  LOP3.LUT R3, R33, 0xffffe000, RZ, 0xc0, !PT ;  /* 0xffffe00021037812 */ /* 0x010fe200078ec0ff */
[----:B------:R-:W-:Y:S01]  /*6de0*/  FFMA R31, R27, R2, R7 ;  /* 0x000000021b1f7223 */ /* 0x000fe20000000007 */
[----:B------:R-:W-:Y:S01]  /*6df0*/  LOP3.LUT R2, R43, 0xffffe000, RZ, 0xc0, !PT ;  /* 0xffffe0002b027812 */ /* 0x000fe200078ec0ff */
[C---:B------:R-:W-:Y:S01]  /*6e00*/  FFMA R4, R27.reuse, R16, R4 ;  /* 0x000000101b047223 */ /* 0x040fe20000000004 */
[----:B------:R-:W-:Y:S01]  /*6e10*/  LOP3.LUT R16, R34, 0xffffe000, RZ, 0xc0, !PT ;  /* 0xffffe00022107812 */ /* 0x000fe200078ec0ff */
[C---:B------:R-:W-:Y:S01]  /*6e20*/  FFMA R5, R27.reuse, R17, R5 ;  /* 0x000000111b057223 */ /* 0x040fe20000000005 */
[----:B------:R-:W-:Y:S01]  /*6e30*/  F2FP.TF32.F32.PACK_B R30, R30 ;  /* 0x0000001eff1e723e */ /* 0x000fe200024050ff */
[C---:B------:R-:W-:Y:S01]  /*6e40*/  FFMA R6, R27.reuse, R0, R6 ;  /* 0x000000001b067223 */ /* 0x040fe20000000006 */
[----:B------:R-:W-:Y:S01]  /*6e50*/  LOP3.LUT R0, R32, 0xffffe000, RZ, 0xc0, !PT ;  /* 0xffffe00020007812 */ /* 0x000fe200078ec0ff */
[C---:B------:R-:W-:Y:S01]  /*6e60*/  FMUL R11, R24.reuse, R11 ;  /* 0x0000000b180b7220 */ /* 0x040fe20000400000 */
[----:B------:R-:W-:Y:S01]  /*6e70*/  F2FP.TF32.F32.PACK_B R31, R31 ;  /* 0x0000001fff1f723e */ /* 0x000fe200024050ff */
[----:B------:R-:W-:Y:S01]  /*6e80*/  FMUL R10, R24, R14 ;  /* 0x0000000e180a7220 */ /* 0x000fe20000400000 */
[----:B------:R-:W-:Y:S01]  /*6e90*/  F2FP.TF32.F32.PACK_B R4, R4 ;  /* 0x00000004ff04723e */ /* 0x000fe200024050ff */
[----:B------:R-:W-:Y:S01]  /*6ea0*/  FFMA R7, R27, R2, R11 ;  /* 0x000000021b077223 */ /* 0x000fe2000000000b */
[----:B------:R-:W-:Y:S01]  /*6eb0*/  LOP3.LUT R2, R35, 0xffffe000, RZ, 0xc0, !PT ;  /* 0xffffe00023027812 */ /* 0x000fe200078ec0ff */
[C---:B------:R-:W-:Y:S01]  /*6ec0*/  FFMA R8, R27.reuse, R0, R8 ;  /* 0x000000001b087223 */ /* 0x040fe20000000008 */
[----:B------:R-:W-:Y:S01]  /*6ed0*/  LOP3.LUT R0, R36, 0xffffe000, RZ, 0xc0, !PT ;  /* 0xffffe00024007812 */ /* 0x000fe200078ec0ff */
[----:B------:R1:W-:Y:S01]  /*6ee0*/  STSM.16.M88.4 [R70+0x400], R28 ;  /* 0x0004001c46007844 */ /* 0x0003e20000000200 */
[----:B------:R-:W-:Y:S01]  /*6ef0*/  F2FP.TF32.F32.PACK_B R5, R5 ;  /* 0x00000005ff05723e */ /* 0x000fe200024050ff */
[----:B------:R-:W-:Y:S01]  /*6f00*/  FMUL R15, R24, R15 ;  /* 0x0000000f180f7220 */ /* 0x000fe20000400000 */
[----:B------:R-:W-:Y:S01]  /*6f10*/  F2FP.TF32.F32.PACK_B R6, R6 ;  /* 0x00000006ff06723e */ /* 0x000fe200024050ff */
[C---:B------:R-:W-:Y:S01]  /*6f20*/  FFMA R9, R27.reuse, R3, R9 ;  /* 0x000000031b097223 */ /* 0x040fe20000000009 */
[C---:B------:R-:W-:Y:S01]  /*6f30*/  FFMA R10, R27.reuse, R16, R10 ;  /* 0x000000101b0a7223 */ /* 0x040fe2000000000a */
[----:B------:R-:W-:Y:S01]  /*6f40*/  FFMA R11, R27, R2, R15 ;  /* 0x000000021b0b7223 */ /* 0x000fe2000000000f */
[----:B------:R-:W-:Y:S01]  /*6f50*/  LOP3.LUT R2, R37, 0xffffe000, RZ, 0xc0, !PT ;  /* 0xffffe00025027812 */ /* 0x000fe200078ec0ff */
[----:B------:R-:W-:Y:S01]  /*6f60*/  FFMA R12, R27, R0, R12 ;  /* 0x000000001b0c7223 */ /* 0x000fe2000000000c */
[----:B------:R-:W-:Y:S01]  /*6f70*/  LOP3.LUT R3, R38, 0xffffe000, RZ, 0xc0, !PT ;  /* 0xffffe00026037812 */ /* 0x000fe200078ec0ff */
[C---:B------:R-:W-:Y:S01]  /*6f80*/  FMUL R14, R24.reuse, R18 ;  /* 0x00000012180e7220 */ /* 0x040fe20000400000 */
[----:B------:R-:W-:Y:S01]  /*6f90*/  LOP3.LUT R0, R39, 0xffffe000, RZ, 0xc0, !PT ;  /* 0xffffe00027007812 */ /* 0x000fe200078ec0ff */
[----:B------:R-:W-:Y:S01]  /*6fa0*/  FMUL R19, R24, R19 ;  /* 0x0000001318137220 */ /* 0x000fe20000400000 */
[----:B------:R-:W-:Y:S01]  /*6fb0*/  F2FP.TF32.F32.PACK_B R7, R7 ;  /* 0x00000007ff07723e */ /* 0x000fe200024050ff */
[C---:B------:R-:W-:Y:S01]  /*6fc0*/  FFMA R13, R27.reuse, R2, R13 ;  /* 0x000000021b0d7223 */ /* 0x040fe2000000000d */
[C---:B------:R-:W-:Y:S01]  /*6fd0*/  FFMA R14, R27.reuse, R3, R14 ;  /* 0x000000031b0e7223 */ /* 0x040fe2000000000e */
[----:B------:R-:W-:Y:S01]  /*6fe0*/  FFMA R15, R27, R0, R19 ;  /* 0x000000001b0f7223 */ /* 0x000fe20000000013 */
[----:B------:R-:W-:Y:S01]  /*6ff0*/  F2FP.TF32.F32.PACK_B R8, R8 ;  /* 0x00000008ff08723e */ /* 0x000fe200024050ff */
[----:B------:R1:W-:Y:S01]  /*7000*/  STSM.16.M88.4 [R69+0x400], R4 ;  /* 0x0004000445007844 */ /* 0x0003e20000000200 */
[----:B------:R-:W-:Y:S02]  /*7010*/  F2FP.TF32.F32.PACK_B R9, R9 ;  /* 0x00000009ff09723e */ /* 0x000fe400024050ff */
[----:B------:R-:W-:Y:S02]  /*7020*/  F2FP.TF32.F32.PACK_B R10, R10 ;  /* 0x0000000aff0a723e */ /* 0x000fe400024050ff */
[----:B------:R-:W-:Y:S02]  /*7030*/  F2FP.TF32.F32.PACK_B R11, R11 ;  /* 0x0000000bff0b723e */ /* 0x000fe400024050ff */
[----:B------:R-:W-:Y:S02]  /*7040*/  F2FP.TF32.F32.PACK_B R12, R12 ;  /* 0x0000000cff0c723e */ /* 0x000fe400024050ff */
[----:B------:R-:W-:Y:S01]  /*7050*/  F2FP.TF32.F32.PACK_B R13, R13 ;  /* 0x0000000dff0d723e */ /* 0x000fe200024050ff */
[----:B------:R1:W-:Y:S01]  /*7060*/  STSM.16.M88.4 [R71], R8 ;  /* 0x0000000847007844 */ /* 0x0003e20000000200 */
[----:B------:R-:W-:Y:S02]  /*7070*/  F2FP.TF32.F32.PACK_B R14, R14 ;  /* 0x0000000eff0e723e */ /* 0x000fe400024050ff */
[----:B------:R-:W-:Y:S05]  /*7080*/  F2FP.TF32.F32.PACK_B R15, R15 ;  /* 0x0000000fff0f723e */ /* 0x000fea00024050ff */
[----:B------:R1:W-:Y:S01]  /*7090*/  STSM.16.M88.4 [R72], R12 ;  /* 0x0000000c48007844 */ /* 0x0003e20000000200 */
[----:B------:R-:W-:Y:S01]  /*70a0*/  @!PT LDS RZ, [RZ] ;  /* 0x00000000fffff984 */ /* 0x000fe20000000800 */
[----:B------:R-:W-:Y:S01]  /*70b0*/  @!PT LDS RZ, [RZ] ;  /* 0x00000000fffff984 */ /* 0x000fe20000000800 */
[----:B------:R-:W-:Y:S01]  /*70c0*/  @!PT LDS RZ, [RZ] ;  /* 0x00000000fffff984 */ /* 0x000fe20000000800 */
[----:B------:R-:W-:Y:S01]  /*70d0*/  @!PT LDS RZ, [RZ] ;  /* 0x00000000fffff984 */ /* 0x000fe20000000800 */
[----:B------:R2:W-:Y:S07]  /*70e0*/  MEMBAR.ALL.CTA ;  /* 0x0000000000007992 */ /* 0x0005ee0000008000 */
[----:B--2---:R-:W2:Y:S02]  /*70f0*/  FENCE.VIEW.ASYNC.S ;  /* 0x00000000000073c6 */ /* 0x004ea40000000000 */
[----:B--2---:R-:W-:Y:S06]  /*7100*/  BAR.SYNC.DEFER_BLOCKING 0x1, 0x80 ;  /* 0x0042000000007b1d */ /* 0x004fec0000010000 */
[----:B------:R-:W-:Y:S05]  /*7110*/  @P0 BRA `(.L_x_108) ;  /* 0x0000000000280947 */ /* 0x000fea0003800000 */
[----:B------:R-:W2:Y:S01]  /*7120*/  LDCU.64 UR6, c[0x0][0x348] ;  /* 0x00006900ff0677ac */ /* 0x000ea20008000a00 */
[----:B------:R-:W-:Y:S01]  /*7130*/  UIADD3 UR4, UPT, UPT, UR43, 0x400, URZ ;  /* 0x000004002b047890 */ /* 0x000fe2000fffe0ff */
[----:B------:R-:W-:Y:S05]  /*7140*/  UMOV UR51, UR60 ;  /* 0x0000003c00337c82 */ /* 0x000fea0008000000 */
[----:B------:R-:W-:Y:S04]  /*7150*/  MOV R57, UR4 ;  /* 0x0000000400397c02 */ /* 0x000fe80008000f00 */
[----:B------:R-:W-:Y:S01]  /*7160*/  R2UR UR48, R57 ;  /* 0x00000000393072ca */ /* 0x000fe200000e0000 */
[----:B--2---:R-:W-:Y:S04]  /*7170*/  UIADD3 UR4, UP0, UPT, UR6, 0x680, URZ ;  /* 0x0000068006047890 */ /* 0x004fe8000ff1e0ff */
[----:B------:R-:W-:Y:S09]  /*7180*/  UIADD3.X UR5, UPT, UPT, URZ, UR7, URZ, UP0, !UPT ;  /* 0x00000007ff057290 */ /* 0x000ff200087fe4ff */
[----:B------:R2:W-:Y:S01]  /*7190*/  UTMASTG.3D [UR48], [UR4] ;  /* 0x00000030040073b5 */ /* 0x0005e20008010000 */
[----:B------:R0:W-:Y:S01]  /*71a0*/  UTMACMDFLUSH ;  /* 0x00000000000079b7 */ /* 0x0001e20000000000 */
[----:B--2---:R-:W-:Y:S04]  /*71b0*/  DEPBAR.LE SB0, 0x1 ;  /* 0x000080400000791a */ /* 0x004fe80000000000 */
.L_x_108:
[----:B------:R-:W-:Y:S05]  /*71c0*/  BSYNC.RECONVERGENT B0 ;  /* 0x0000000000007941 */ /* 0x000fea0003800200 */
.L_x_107:
[----:B------:R-:W-:Y:S01]  /*71d0*/  BAR.SYNC.DEFER_BLOCKING 0x1, 0x80 ;  /* 0x0042000000007b1d */ /* 0x000fe20000010000 */
[----:B------:R-:W-:Y:S01]  /*71e0*/  ISETP.NE.AND P1, PT, R68, RZ, PT ;  /* 0x000000ff4400720c */ /* 0x000fe20003f25270 */
[----:B------:R-:W-:Y:S01]  /*71f0*/  UISETP.NE.AND UP0, UPT, UR46, URZ, UPT ;  /* 0x000000ff2e00728c */ /* 0x000fe2000bf05270 */
[----:B------:R-:W-:Y:S11]  /*7200*/  LEA R2, R73, UR43, 0x3 ;  /* 0x0000002b49027c11 */ /* 0x000ff6000f8e18ff */
[----:B------:R-:W-:Y:S01]  /*7210*/  @P1 SHF.L.U32 R3, R62, 0x1f, RZ ;  /* 0x0000001f3e031819 */ /* 0x000fe200000006ff */
[----:B------:R-:W-:Y:S06]  /*7220*/  BRA.U !UP0, `(.L_x_109) ;  /* 0x0000000108247547 */ /* 0x000fec000b800000 */
[----:B-1----:R-:W-:Y:S01]  /*7230*/  IMAD.U32 R4, RZ, RZ, UR45 ;  /* 0x0000002dff047e24 */ /* 0x002fe2000f8e00ff */
[----:B------:R-:W-:Y:S01]  /*7240*/  MOV R0, UR54 ;  /* 0x0000003600007c02 */ /* 0x000fe20008000f00 */
[----:B------:R-:W-:Y:S03]  /*7250*/  UIADD3 UR4, UPT, UPT, UR45, 0x1, URZ ;  /* 0x000000012d047890 */ /* 0x000fe6000fffe0ff */
[----:B------:R-:W-:Y:S01]  /*7260*/  @P1 LEA R4, R4, UR43, 0x3 ;  /* 0x0000002b04041c11 */ /* 0x000fe2000f8e18ff */
[----:B------:R-:W-:Y:S04]  /*7270*/  UISETP.NE.AND UP0, UPT, UR4, 0x4, UPT ;  /* 0x000000040400788c */ /* 0x000fe8000bf05270 */
[----:B------:R-:W-:Y:S01]  /*7280*/  @P1 VIADD R4, R4, 0x40 ;  /* 0x0000004004041836 */ /* 0x000fe20000000000 */
[----:B------:R-:W-:Y:S04]  /*7290*/  USEL UR45, UR4, URZ, UP0 ;  /* 0x000000ff042d7287 */ /* 0x000fe80008000000 */
[----:B------:R-:W-:Y:S04]  /*72a0*/  @P1 PRMT R0, R0, 0x654, R4 ;  /* 0x0000065400001816 */ /* 0x000fe80000000004 */
[----:B------:R2:W-:Y:S04]  /*72b0*/  @P1 SYNCS.ARRIVE.TRANS64.RED.A1T0 RZ, [R0+URZ], RZ ;  /* 0x000000ff00ff19a7 */ /* 0x0005e800081004ff */
.L_x_109:
[----:B------:R-:W3:Y:S01]  /*72c0*/  @P1 SYNCS.PHASECHK.TRANS64.TRYWAIT P0, [R2+URZ+0x20], R3 ;  /* 0x00002003020015a7 */ /* 0x000ee200080011ff */
[----:B------:R-:W-:Y:S01]  /*72d0*/  BSSY B1, `(.L_x_110) ;  /* 0x0000017000017945 */ /* 0x000fe20003800000 */
[----:B---3--:R-:W-:Y:S03]  /*72e0*/  @P1 SEL R75, RZ, 0x1, !P0 ;  /* 0x00000001ff4b1807 */ /* 0x008fe60004000000 */
[----:B------:R-:W-:Y:S05]  /*72f0*/  @!P1 BRA `(.L_x_111) ;  /* 0x0000000000509947 */ /* 0x000fea0003800000 */
[----:B------:R-:W-:Y:S01]  /*7300*/  ISETP.NE.AND P1, PT, R76, RZ, PT ;  /* 0x000000ff4c00720c */ /* 0x000fe20003f25270 */
[----:B------:R-:W-:Y:S01]  /*7310*/  BSSY B0, `(.L_x_112) ;  /* 0x000000a000007945 */ /* 0x000fe20003800000 */
[----:B------:R-:W-:Y:S11]  /*7320*/  ISETP.NE.AND P0, PT, R75, RZ, PT ;  /* 0x000000ff4b00720c */ /* 0x000ff60003f05270 */
[----:B-1----:R-:W-:Y:S04]  /*7330*/  @P1 IMAD R5, R73, 0x2000, R74 ;  /* 0x0000200049051824 */ /* 0x002fe800078e024a */
[----:B------:R-:W-:Y:S05]  /*7340*/  @P1 VIADD R4, R5, UR43 ;  /* 0x0000002b05041c36 */ /* 0x000fea0008000000 */
[----:B------:R-:W-:Y:S01]  /*7350*/  @P1 IADD3 R3, PT, PT, R77, R4, RZ ;  /* 0x000000044d031210 */ /* 0x000fe20007ffe0ff */
[----:B------:R-:W-:Y:S01]  /*7360*/  @P1 IMAD.IADD R4, R63, 0x1, R4 ;  /* 0x000000013f041824 */ /* 0x000fe200078e0204 */
[----:B------:R-:W-:Y:S06]  /*7370*/  @P0 BRA `(.L_x_113) ;  /* 0x00000000000c0947 */ /* 0x000fec0003800000 */
[----:B--2---:R-:W-:Y:S04]  /*7380*/  SHF.L.U32 R0, R62, 0x1f, RZ ;  /* 0x0000001f3e007819 */ /* 0x004fe800000006ff */
[----:B------:R-:W1:Y:S02]  /*7390*/  SYNCS.PHASECHK.TRANS64.TRYWAIT P0, [R2+URZ+0x20], R0 ;  /* 0x00002000020075a7 */ /* 0x000e6400080011ff */
[----:B-1----:R-:W-:Y:S05]  /*73a0*/  @!P0 BRA `(.L_x_114) ;  /* 0x00000028001c8947 */ /* 0x002fea0003800000 */
.L_x_113:
[----:B------:R-:W-:Y:S05]  /*73b0*/  BSYNC B0 ;  /* 0x0000000000007941 */ /* 0x000fea0003800000 */
.L_x_112:
[----:B------:R-:W-:Y:S02]  /*73c0*/  ISETP.NE.AND P0, PT, R76, RZ, PT ;  /* 0x000000ff4c00720c */ /* 0x000fe40003f05270 */
[----:B------:R-:W-:Y:S11]  /*73d0*/  IADD3 R73, PT, PT, R73, 0x1, RZ ;  /* 0x0000000149497810 */ /* 0x000ff60007ffe0ff */
[----:B-12---:R-:W-:Y:S01]  /*73e0*/  @P0 IMAD.IADD R0, R63, 0x1, R3 ;  /* 0x000000013f000824 */ /* 0x006fe200078e0203 */
[----:B------:R-:W-:Y:S05]  /*73f0*/  @P0 WARPSYNC.ALL ;  /* 0x0000000000000948 */ /* 0x000fea0003800000 */
[----:B------:R3:W4:Y:S04]  /*7400*/  @P0 LDSM.16.M88.4 R44, [R5+UR43+0x400] ;  /* 0x0004002b052c083b */ /* 0x0007280008000200 */
[----:B------:R3:W1:Y:S04]  /*7410*/  @P0 LDSM.16.M88.4 R40, [R4+0x400] ;  /* 0x000400000428083b */ /* 0x0006680000000200 */
[----:B------:R3:W2:Y:S04]  /*7420*/  @P0 LDSM.16.M88.4 R32, [R3+0x400] ;  /* 0x000400000320083b */ /* 0x0006a80000000200 */
[----:B------:R3:W1:Y:S02]  /*7430*/  @P0 LDSM.16.M88.4 R36, [R0+0x400] ;  /* 0x000400000024083b */ /* 0x0006640000000200 */
.L_x_111:
[----:B------:R-:W-:Y:S05]  /*7440*/  BSYNC B1 ;  /* 0x0000000000017941 */ /* 0x000fea0003800000 */
.L_x_110:
[----:B--23--:R-:W-:Y:S05]  /*7450*/  VIADD R0, R25, 0x20 ;  /* 0x0000002019007836 */ /* 0x00cfea0000000000 */
[----:B------:R-:W-:Y:S04]  /*7460*/  SHF.R.U32.HI R0, RZ, 0x15, R0 ;  /* 0x00000015ff007819 */ /* 0x000fe80000011600 */
[----:B------:R-:W-:Y:S11]  /*7470*/  LOP3.LUT P0, RZ, R0, 0x3, R54, 0x48, !PT ;  /* 0x0000000300ff7812 */ /* 0x000ff60007804836 */
[----:B------:R-:W-:Y:S02]  /*7480*/  @!UPT UIADD3 URZ, UPT, UPT, URZ, URZ, URZ ;  /* 0x000000fffffff290 */ /* 0x000fe4000fffe0ff */
[----:B------:R-:W-:Y:S05]  /*7490*/  @!P0 BRA `(.L_x_115) ;  /* 0x0000000000408947 */ /* 0x000fea0003800000 */
[----:B------:R-:W2:Y:S01]  /*74a0*/  LDCU.64 UR8, c[0x4][0x70] ;  /* 0x01000e00ff0877ac */ /* 0x000ea20008000a00 */
[----:B------:R-:W-:Y:S01]  /*74b0*/  MOV R3, 0x0 ;  /* 0x0000000000037802 */ /* 0x000fe20000000f00 */
[----:B-1----:R-:W-:Y:S02]  /*74c0*/  HFMA2 R12, -RZ, RZ, 0, 5.9604644775390625e-08 ;  /* 0x00000001ff0c7431 */ /* 0x002fe400000001ff */
[----:B------:R-:W-:Y:S02]  /*74d0*/  IMAD.MOV.U32 R8, RZ, RZ, 0x192 ;  /* 0x00000192ff087424 */ /* 0x000fe400078e00ff */
[----:B------:R-:W-:Y:S01]  /*74e0*/  IMAD.MOV.U32 R13, RZ, RZ, RZ ;  /* 0x000000ffff0d7224 */ /* 0x000fe200078e00ff */
[----:B------:R-:W1:Y:S01]  /*74f0*/  LDCU.64 UR6, c[0x4][0x78] ;  /* 0x01000f00ff0677ac */ /* 0x000e620008000a00 */
[----:B------:R-:W3:Y:S01]  /*7500*/  LDC.64 R2, c[0x4][R3] ;  /* 0x0100000003027b82 */ /* 0x000ee20000000a00 */
[----:B------:R-:W5:Y:S01]  /*7510*/  LDCU.64 UR4, c[0x4][0x10] ;  /* 0x01000200ff0477ac */ /* 0x000f620008000a00 */
[----:B--2---:R-:W-:Y:S01]  /*7520*/  MOV R5, UR9 ;  /* 0x0000000900057c02 */ /* 0x004fe20008000f00 */
[----:B------:R-:W-:Y:S01]  /*7530*/  IMAD.U32 R4, RZ, RZ, UR8 ;  /* 0x00000008ff047e24 */ /* 0x000fe2000f8e00ff */
[----:B-1----:R-:W-:Y:S01]  /*7540*/  MOV R7, UR7 ;  /* 0x0000000700077c02 */ /* 0x002fe20008000f00 */
[----:B------:R-:W-:Y:S01]  /*7550*/  IMAD.U32 R6, RZ, RZ, UR6 ;  /* 0x00000006ff067e24 */ /* 0x000fe2000f8e00ff */
[----:B-----5:R-:W-:Y:S01]  /*7560*/  MOV R11, UR5 ;  /* 0x00000005000b7c02 */ /* 0x020fe20008000f00 */
[----:B------:R-:W-:Y:S02]  /*7570*/  IMAD.U32 R10, RZ, RZ, UR4 ;  /* 0x00000004ff0a7e24 */ /* 0x000fe4000f8e00ff */
[----:B------:R-:W-:Y:S07]  /*7580*/  LEPC R20, `(.L_x_115) ;  /* 0x000000001014794e */ /* 0x000fee0000000000 */
[----:B---34-:R-:W-:Y:S05]  /*7590*/  CALL.ABS.NOINC R2 ;  /* 0x0000000002007343 */ /* 0x018fea0003c00000 */
.L_x_115:
[----:B------:R-:W-:Y:S01]  /*75a0*/  ISETP.NE.AND P6, PT, R68, RZ, PT ;  /* 0x000000ff4400720c */ /* 0x000fe20003fc5270 */
[----:B------:R-:W-:Y:S05]  /*75b0*/  WARPSYNC.ALL ;  /* 0x0000000000007948 */ /* 0x000fea0003800000 */
[----:B------:R-:W-:Y:S01]  /*75c0*/  R2UR UR4, R25 ;  /* 0x00000000190472ca */ /* 0x000fe200000e0000 */
[----:B------:R-:W-:Y:S01]  /*75d0*/  IMAD.U32 R0, RZ, RZ, UR45 ;  /* 0x0000002dff007e24 */ /* 0x000fe2000f8e00ff */
[----:B----4-:R-:W-:Y:S01]  /*75e0*/  LOP3.LUT R20, R44, 0xffffe000, RZ, 0xc0, !PT ;  /* 0xffffe0002c147812 */ /* 0x010fe200078ec0ff */
[----:B------:R-:W-:Y:S01]  /*75f0*/  IMAD.U32 R21, RZ, RZ, UR54 ;  /* 0x00000036ff157e24 */ /* 0x000fe2000f8e00ff */
[----:B------:R-:W-:Y:S01]  /*7600*/  ISETP.NE.AND P0, PT, R65, RZ, PT ;  /* 0x000000ff4100720c */ /* 0x000fe20003f05270 */
[----:B------:R-:W-:Y:S02]  /*7610*/  BSSY.RECONVERGENT B0, `(.L_x_116) ;  /* 0x000005c000007945 */ /* 0x000fe40003800200 */
[----:B------:R-:W-:Y:S05]  /*7620*/  @P6 LEA R0, R0, UR43, 0x3 ;  /* 0x0000002b00006c11 */ /* 0x000fea000f8e18ff */
[----:B------:R-:W-:Y:S01]  /*7630*/  @P6 VIADD R0, R0, 0x40 ;  /* 0x0000004000006836 */ /* 0x000fe20000000000 */
[----:B-1----:R-:W1:Y:S04]  /*7640*/  LDTM.16dp128bit.x8 R4, tmem[UR4+0x20] ;  /* 0x00002004000479ee */ /* 0x002e680008180000 */
[----:B------:R-:W-:Y:S01]  /*7650*/  @P6 PRMT R21, R21, 0x654, R0 ;  /* 0x0000065415156816 */ /* 0x000fe20000000000 */
[C---:B-1----:R-:W-:Y:S01]  /*7660*/  FMUL R0, R24.reuse, R4 ;  /* 0x0000000418007220 */ /* 0x042fe20000400000 */
[C---:B------:R-:W-:Y:S01]  /*7670*/  FMUL R4, R24.reuse, R8 ;  /* 0x0000000818047220 */ /* 0x040fe20000400000 */
[C---:B------:R-:W-:Y:S01]  /*7680*/  FMUL R8, R24.reuse, R12 ;  /* 0x0000000c18087220 */ /* 0x040fe20000400000 */
[C---:B------:R-:W-:Y:S01]  /*7690*/  FMUL R12, R24.reuse, R16 ;  /* 0x00000010180c7220 */ /* 0x040fe20000400000 */
[----:B------:R-:W-:Y:S01]  /*76a0*/  LOP3.LUT R16, R45, 0xffffe000, RZ, 0xc0, !PT ;  /* 0xffffe0002d107812 */ /* 0x000fe200078ec0ff */
[C---:B------:R-:W-:Y:S01]  /*76b0*/  FMUL R2, R24.reuse, R5 ;  /* 0x0000000518027220 */ /* 0x040fe20000400000 */
[C---:B------:R-:W-:Y:S01]  /*76c0*/  FMUL R3, R24.reuse, R6 ;  /* 0x0000000618037220 */ /* 0x040fe20000400000 */
[----:B------:R-:W-:Y:S01]  /*76d0*/  FMUL R5, R24, R9 ;  /* 0x0000000918057220 */ /* 0x000fe20000400000 */
[----:B------:R-:W-:Y:S01]  /*76e0*/  FFMA R28, R27, R20, R0 ;  /* 0x000000141b1c7223 */ /* 0x000fe20000000000 */
[----:B------:R-:W-:Y:S01]  /*76f0*/  LOP3.LUT R0, R46, 0xffffe000, RZ, 0xc0, !PT ;  /* 0xffffe0002e007812 */ /* 0x000fe200078ec0ff */
[C---:B------:R-:W-:Y:S01]  /*7700*/  FMUL R6, R24.reuse, R10 ;  /* 0x0000000a18067220 */ /* 0x040fe20000400000 */
[C---:B------:R-:W-:Y:S01]  /*7710*/  FMUL R9, R24.reuse, R13 ;  /* 0x0000000d18097220 */ /* 0x040fe20000400000 */
[C---:B------:R-:W-:Y:S01]  /*7720*/  FMUL R10, R24.reuse, R14 ;  /* 0x0000000e180a7220 */ /* 0x040fe20000400000 */
[----:B------:R-:W-:Y:S01]  /*7730*/  F2FP.TF32.F32.PACK_B R28, R28 ;  /* 0x0000001cff1c723e */ /* 0x000fe200024050ff */
[C---:B------:R-:W-:Y:S01]  /*7740*/  FMUL R13, R24.reuse, R17 ;  /* 0x00000011180d7220 */ /* 0x040fe20000400000 */
[----:B------:R-:W-:Y:S01]  /*7750*/  LOP3.LUT R17, R47, 0xffffe000, RZ, 0xc0, !PT ;  /* 0xffffe0002f117812 */ /* 0x000fe200078ec0ff */
[----:B------:R-:W-:Y:S01]  /*7760*/  FMUL R14, R24, R18 ;  /* 0x00000012180e7220 */ /* 0x000fe20000400000 */
[----:B------:R-:W-:Y:S01]  /*7770*/  LOP3.LUT R18, R40, 0xffffe000, RZ, 0xc0, !PT ;  /* 0xffffe00028127812 */ /* 0x000fe200078ec0ff */
[----:B------:R-:W-:Y:S01]  /*7780*/  FFMA R29, R27, R16, R2 ;  /* 0x000000101b1d7223 */ /* 0x000fe20000000002 */
[----:B------:R-:W-:Y:S01]  /*7790*/  LOP3.LUT R2, R41, 0xffffe000, RZ, 0xc0, !PT ;  /* 0xffffe00029027812 */ /* 0x000fe200078ec0ff */
[----:B------:R-:W-:Y:S01]  /*77a0*/  FMUL R7, R24, R7 ;  /* 0x0000000718077220 */ /* 0x000fe20000400000 */
[----:B------:R-:W-:Y:S01]  /*77b0*/  LOP3.LUT R16, R33, 0xffffe000, RZ, 0xc0, !PT ;  /* 0xffffe00021107812 */ /* 0x000fe200078ec0ff */
[C---:B------:R-:W-:Y:S01]  /*77c0*/  FFMA R30, R27.reuse, R0, R3 ;  /* 0x000000001b1e7223 */ /* 0x040fe20000000003 */
[----:B------:R-:W-:Y:S01]  /*77d0*/  LOP3.LUT R0, R42, 0xffffe000, RZ, 0xc0, !PT ;  /* 0xffffe0002a007812 */ /* 0x000fe200078ec0ff */
[C---:B------:R-:W-:Y:S01]  /*77e0*/  FFMA R31, R27.reuse, R17, R7 ;  /* 0x000000111b1f7223 */ /* 0x040fe20000000007 */
[----:B------:R-:W-:Y:S01]  /*77f0*/  LOP3.LUT R3, R32, 0xffffe000, RZ, 0xc0, !PT ;  /* 0xffffe00020037812 */ /* 0x000fe200078ec0ff */
[C---:B------:R-:W-:Y:S01]  /*7800*/  FFMA R4, R27.reuse, R18, R4 ;  /* 0x000000121b047223 */ /* 0x040fe20000000004 */
[----:B------:R-:W-:Y:S01]  /*7810*/  F2FP.TF32.F32.PACK_B R29, R29 ;  /* 0x0000001dff1d723e */ /* 0x000fe200024050ff */
[----:B------:R-:W-:Y:S01]  /*7820*/  FFMA R5, R27, R2, R5 ;  /* 0x000000021b057223 */ /* 0x000fe20000000005 */
[----:B------:R-:W-:Y:S01]  /*7830*/  LOP3.LUT R2, R43, 0xffffe000, RZ, 0xc0, !PT ;  /* 0xffffe0002b027812 */ /* 0x000fe200078ec0ff */
[----:B------:R-:W-:Y:S01]  /*7840*/  FMUL R11, R24, R11 ;  /* 0x0000000b180b7220 */ /* 0x000fe20000400000 */
[----:B------:R-:W-:Y:S01]  /*7850*/  F2FP.TF32.F32.PACK_B R30, R30 ;  /* 0x0000001eff1e723e */ /* 0x000fe200024050ff */
[C---:B------:R-:W-:Y:S01]  /*7860*/  FFMA R6, R27.reuse, R0, R6 ;  /* 0x000000001b067223 */ /* 0x040fe20000000006 */
[----:B------:R-:W-:Y:S01]  /*7870*/  LOP3.LUT R0, R34, 0xffffe000, RZ, 0xc0, !PT ;  /* 0xffffe00022007812 */ /* 0x000fe200078ec0ff */
[----:B------:R-:W-:Y:S01]  /*7880*/  FFMA R7, R27, R2, R11 ;  /* 0x000000021b077223 */ /* 0x000fe2000000000b */
[----:B------:R-:W-:Y:S01]  /*7890*/  LOP3.LUT R2, R35, 0xffffe000, RZ, 0xc0, !PT ;  /* 0xffffe00023027812 */ /* 0x000fe200078ec0ff */
[----:B------:R-:W-:Y:S01]  /*78a0*/  FFMA R8, R27, R3, R8 ;  /* 0x000000031b087223 */ /* 0x000fe20000000008 */
[----:B------:R-:W-:Y:S01]  /*78b0*/  LOP3.LUT R3, R37, 0xffffe000, RZ, 0xc0, !PT ;  /* 0xffffe00025037812 */ /* 0x000fe200078ec0ff */
[C---:B------:R-:W-:Y:S01]  /*78c0*/  FFMA R9, R27.reuse, R16, R9 ;  /* 0x000000101b097223 */ /* 0x040fe20000000009 */
[----:B------:R-:W-:Y:S01]  /*78d0*/  F2FP.TF32.F32.PACK_B R31, R31 ;  /* 0x0000001fff1f723e */ /* 0x000fe200024050ff */
[----:B------:R-:W-:Y:S01]  /*78e0*/  FMUL R15, R24, R15 ;  /* 0x0000000f180f7220 */ /* 0x000fe20000400000 */
[----:B------:R-:W-:Y:S01]  /*78f0*/  LOP3.LUT R16, R38, 0xffffe000, RZ, 0xc0, !PT ;  /* 0xffffe00026107812 */ /* 0x000fe200078ec0ff */
[C---:B------:R-:W-:Y:S01]  /*7900*/  FFMA R10, R27.reuse, R0, R10 ;  /* 0x000000001b0a7223 */ /* 0x040fe2000000000a */
[----:B------:R-:W-:Y:S01]  /*7910*/  LOP3.LUT R0, R36, 0xffffe000, RZ, 0xc0, !PT ;  /* 0xffffe00024007812 */ /* 0x000fe200078ec0ff */
[----:B------:R-:W-:Y:S01]  /*7920*/  FFMA R11, R27, R2, R15 ;  /* 0x000000021b0b7223 */ /* 0x000fe2000000000f */
[----:B------:R-:W-:Y:S01]  /*7930*/  LOP3.LUT R2, R39, 0xffffe000, RZ, 0xc0, !PT ;  /* 0xffffe00027027812 */ /* 0x000fe200078ec0ff */
[----:B------:R1:W-:Y:S01]  /*7940*/  STSM.16.M88.4 [R70+0x2400], R28 ;  /* 0x0024001c46007844 */ /* 0x0003e20000000200 */
[----:B------:R-:W-:Y:S01]  /*7950*/  F2FP.TF32.F32.PACK_B R4, R4 ;  /* 0x00000004ff04723e */ /* 0x000fe200024050ff */
[----:B------:R-:W-:Y:S01]  /*7960*/  FMUL R19, R24, R19 ;  /* 0x0000001318137220 */ /* 0x000fe20000400000 */
[----:B------:R-:W-:Y:S01]  /*7970*/  F2FP.TF32.F32.PACK_B R5, R5 ;  /* 0x00000005ff05723e */ /* 0x000fe200024050ff */
[C---:B------:R-:W-:Y:S01]  /*7980*/  FFMA R12, R27.reuse, R0, R12 ;  /* 0x000000001b0c7223 */ /* 0x040fe2000000000c */
[----:B------:R-:W-:Y:S01]  /*7990*/  F2FP.TF32.F32.PACK_B R6, R6 ;  /* 0x00000006ff06723e */ /* 0x000fe200024050ff */
[C---:B------:R-:W-:Y:S01]  /*79a0*/  FFMA R13, R27.reuse, R3, R13 ;  /* 0x000000031b0d7223 */ /* 0x040fe2000000000d */
[----:B------:R-:W-:Y:S01]  /*79b0*/  F2FP.TF32.F32.PACK_B R7, R7 ;  /* 0x00000007ff07723e */ /* 0x000fe200024050ff */
[C---:B------:R-:W-:Y:S01]  /*79c0*/  FFMA R14, R27.reuse, R16, R14 ;  /* 0x000000101b0e7223 */ /* 0x040fe2000000000e */
[----:B------:R-:W-:Y:S01]  /*79d0*/  FFMA R15, R27, R2, R19 ;  /* 0x000000021b0f7223 */ /* 0x000fe20000000013 */
[----:B------:R-:W-:Y:S02]  /*79e0*/  F2FP.TF32.F32.PACK_B R8, R8 ;  /* 0x00000008ff08723e */ /* 0x000fe400024050ff */
[----:B------:R1:W-:Y:S01]  /*79f0*/  STSM.16.M88.4 [R69+0x2400], R4 ;  /* 0x0024000445007844 */ /* 0x0003e20000000200 */
[----:B------:R-:W-:Y:S02]  /*7a00*/  F2FP.TF32.F32.PACK_B R9, R9 ;  /* 0x00000009ff09723e */ /* 0x000fe400024050ff */
[----:B------:R-:W-:Y:S02]  /*7a10*/  F2FP.TF32.F32.PACK_B R10, R10 ;  /* 0x0000000aff0a723e */ /* 0x000fe400024050ff */
[----:B------:R-:W-:Y:S02]  /*7a20*/  F2FP.TF32.F32.PACK_B R11, R11 ;  /* 0x0000000bff0b723e */ /* 0x000fe400024050ff */
[----:B------:R-:W-:Y:S02]  /*7a30*/  F2FP.TF32.F32.PACK_B R12, R12 ;  /* 0x0000000cff0c723e */ /* 0x000fe400024050ff */
[----:B------:R-:W-:Y:S01]  /*7a40*/  F2FP.TF32.F32.PACK_B R13, R13 ;  /* 0x0000000dff0d723e */ /* 0x000fe200024050ff */
[----:B------:R1:W-:Y:S01]  /*7a50*/  STSM.16.M88.4 [R71+0x2000], R8 ;  /* 0x0020000847007844 */ /* 0x0003e20000000200 */
[----:B------:R-:W-:Y:S02]  /*7a60*/  F2FP.TF32.F32.PACK_B R14, R14 ;  /* 0x0000000eff0e723e */ /* 0x000fe400024050ff */
[----:B------:R-:W-:Y:S02]  /*7a70*/  F2FP.TF32.F32.PACK_B R15, R15 ;  /* 0x0000000fff0f723e */ /* 0x000fe400024050ff */
[----:B------:R-:W-:Y:S02]  /*7a80*/  LEA R0, R73, UR43, 0x3 ;  /* 0x0000002b49007c11 */ /* 0x000fe4000f8e18ff */
[----:B------:R-:W-:Y:S01]  /*7a90*/  @P6 SHF.L.U32 R2, R62, 0x1f, RZ ;  /* 0x0000001f3e026819 */ /* 0x000fe200000006ff */
[----:B------:R1:W-:Y:S01]  /*7aa0*/  STSM.16.M88.4 [R72+0x2000], R12 ;  /* 0x0020000c48007844 */ /* 0x0003e20000000200 */
        /* <DEDUP_REMOVED lines=9> */
[----:B------:R-:W-:Y:S02]  /*7b40*/  UIADD3 UR9, UPT, UPT, UR49, 0x20, URZ ;  /* 0x0000002031097890 */ /* 0x000fe4000fffe0ff */
[----:B------:R-:W-:Y:S01]  /*7b50*/  UIADD3 UR8, UPT, UPT, UR43, 0x2400, URZ ;  /* 0x000024002b087890 */ /* 0x000fe2000fffe0ff */
[----:B------:R-:W-:Y:S01]  /*7b60*/  UMOV UR10, UR50 ;  /* 0x00000032000a7c82 */ /* 0x000fe20008000000 */
[----:B------:R-:W-:Y:S01]  /*7b70*/  UMOV UR11, UR60 ;  /* 0x0000003c000b7c82 */ /* 0x000fe20008000000 */
[----:B--2---:R-:W-:Y:S04]  /*7b80*/  UIADD3 UR4, UP0, UPT, UR6, 0x680, URZ ;  /* 0x0000068006047890 */ /* 0x004fe8000ff1e0ff */
[----:B------:R-:W-:Y:S09]  /*7b90*/  UIADD3.X UR5, UPT, UPT, URZ, UR7, URZ, UP0, !UPT ;  /* 0x00000007ff057290 */ /* 0x000ff200087fe4ff */
[----:B------:R2:W-:Y:S01]  /*7ba0*/  UTMASTG.3D [UR8], [UR4] ;  /* 0x00000008040073b5 */ /* 0x0005e20008010000 */
[----:B------:R0:W-:Y:S01]  /*7bb0*/  UTMACMDFLUSH ;  /* 0x00000000000079b7 */ /* 0x0001e20000000000 */
[----:B--2---:R-:W-:Y:S04]  /*7bc0*/  DEPBAR.LE SB0, 0x1 ;  /* 0x000080400000791a */ /* 0x004fe80000000000 */
.L_x_117:
[----:B------:R-:W-:Y:S05]  /*7bd0*/  BSYNC.RECONVERGENT B0 ;  /* 0x0000000000007941 */ /* 0x000fea0003800200 */
.L_x_116:
[----:B------:R-:W-:Y:S01]  /*7be0*/  BAR.SYNC.DEFER_BLOCKING 0x1, 0x80 ;  /* 0x0042000000007b1d */ /* 0x000fe20000010000 */
[----:B------:R-:W-:Y:S04]  /*7bf0*/  UIADD3 UR4, UPT, UPT, UR45, 0x1, URZ ;  /* 0x000000012d047890 */ /* 0x000fe8000fffe0ff */
[----:B------:R-:W-:Y:S04]  /*7c00*/  UISETP.NE.AND UP0, UPT, UR4, 0x4, UPT ;  /* 0x000000040400788c */ /* 0x000fe8000bf05270 */
[----:B------:R-:W-:Y:S01]  /*7c10*/  USEL UR44, UR4, URZ, UP0 ;  /* 0x000000ff042c7287 */ /* 0x000fe20008000000 */
[----:B------:R2:W-:Y:S01]  /*7c20*/  @P6 SYNCS.ARRIVE.TRANS64.RED.A1T0 RZ, [R21+URZ], RZ ;  /* 0x000000ff15ff69a7 */ /* 0x0005e200081004ff */
[----:B------:R-:W-:Y:S01]  /*7c30*/  BSSY B1, `(.L_x_118) ;  /* 0x0000018000017945 */ /* 0x000fe20003800000 */
[----:B------:R-:W3:Y:S02]  /*7c40*/  @P6 SYNCS.PHASECHK.TRANS64.TRYWAIT P0, [R0+URZ+0x20], R2 ;  /* 0x00002002000065a7 */ /* 0x000ee400080011ff */
[----:B---3--:R-:W-:Y:S01]  /*7c50*/  @P6 SEL R75, RZ, 0x1, !P0 ;  /* 0x00000001ff4b6807 */ /* 0x008fe20004000000 */
[----:B--2---:R-:W-:Y:S06]  /*7c60*/  @!P6 BRA `(.L_x_119) ;  /* 0x000000000050e947 */ /* 0x004fec0003800000 */
        /* <DEDUP_REMOVED lines=8> */
[----:B------:R-:W-:Y:S04]  /*7cf0*/  SHF.L.U32 R5, R62, 0x1f, RZ ;  /* 0x0000001f3e057819 */ /* 0x000fe800000006ff */
[----:B------:R-:W1:Y:S02]  /*7d00*/  SYNCS.PHASECHK.TRANS64.TRYWAIT P0, [R0+URZ+0x20], R5 ;  /* 0x00002005000075a7 */ /* 0x000e6400080011ff */
[----:B-1----:R-:W-:Y:S05]  /*7d10*/  @!P0 BRA `(.L_x_122) ;  /* 0x0000001c00d48947 */ /* 0x002fea0003800000 */
.L_x_121:
[----:B------:R-:W-:Y:S05]  /*7d20*/  BSYNC B0 ;  /* 0x0000000000007941 */ /* 0x000fea0003800000 */
.L_x_120:
[----:B------:R-:W-:Y:S02]  /*7d30*/  ISETP.NE.AND P0, PT, R76, RZ, PT ;  /* 0x000000ff4c00720c */ /* 0x000fe40003f05270 */
[----:B------:R-:W-:Y:S11]  /*7d40*/  IADD3 R73, PT, PT, R73, 0x1, RZ ;  /* 0x0000000149497810 */ /* 0x000ff60007ffe0ff */
[----:B-1----:R-:W-:Y:S01]  /*7d50*/  @P0 IMAD.IADD R0, R63, 0x1, R2 ;  /* 0x000000013f000824 */ /* 0x002fe200078e0202 */
[----:B------:R-:W-:Y:S05]  /*7d60*/  @P0 WARPSYNC.ALL ;  /* 0x0000000000000948 */ /* 0x000fea0003800000 */
[----:B------:R2:W3:Y:S04]  /*7d70*/  @P0 LDSM.16.M88.4 R44, [R4+UR43+0x400] ;  /* 0x0004002b042c083b */ /* 0x0004e80008000200 */
[----:B------:R2:W4:Y:S04]  /*7d80*/  @P0 LDSM.16.M88.4 R40, [R3+0x400] ;  /* 0x000400000328083b */ /* 0x0005280000000200 */
[----:B------:R2:W1:Y:S04]  /*7d90*/  @P0 LDSM.16.M88.4 R32, [R2+0x400] ;  /* 0x000400000220083b */ /* 0x0004680000000200 */
[----:B------:R2:W1:Y:S02]  /*7da0*/  @P0 LDSM.16.M88.4 R36, [R0+0x400] ;  /* 0x000400000024083b */ /* 0x0004640000000200 */
.L_x_119:
[----:B------:R-:W-:Y:S05]  /*7db0*/  BSYNC B1 ;  /* 0x0000000000017941 */ /* 0x000fea0003800000 */
.L_x_118:
[----:B--2---:R-:W-:Y:S05]  /*7dc0*/  VIADD R0, R25, 0x40 ;  /* 0x0000004019007836 */ /* 0x004fea0000000000 */
        /* <DEDUP_REMOVED lines=20> */
.L_x_123:
[----:B------:R-:W-:Y:S01]  /*7f10*/  ISETP.NE.AND P6, PT, R68, RZ, PT ;  /* 0x000000ff4400720c */ /* 0x000fe20003fc5270 */
[----:B------:R-:W-:Y:S05]  /*7f20*/  WARPSYNC.ALL ;  /* 0x0000000000007948 */ /* 0x000fea0003800000 */
[----:B------:R-:W-:Y:S01]  /*7f30*/  R2UR UR4, R25 ;  /* 0x00000000190472ca */ /* 0x000fe200000e0000 */
[----:B------:R-:W-:Y:S01]  /*7f40*/  IMAD.U32 R0, RZ, RZ, UR44 ;  /* 0x0000002cff007e24 */ /* 0x000fe2000f8e00ff */
[----:B---3--:R-:W-:Y:S01]  /*7f50*/  LOP3.LUT R20, R44, 0xffffe000, RZ, 0xc0, !PT ;  /* 0xffffe0002c147812 */ /* 0x008fe200078ec0ff */
        /* <DEDUP_REMOVED lines=24> */
[----:B----4-:R-:W-:Y:S01]  /*80e0*/  LOP3.LUT R18, R40, 0xffffe000, RZ, 0xc0, !PT ;  /* 0xffffe00028127812 */ /* 0x010fe200078ec0ff */
        /* <DEDUP_REMOVED lines=69> */
.L_x_125:
[----:B------:R-:W-:Y:S05]  /*8540*/  BSYNC.RECONVERGENT B0 ;  /* 0x0000000000007941 */ /* 0x000fea0003800200 */
.L_x_124:
        /* <DEDUP_REMOVED lines=12> */
[----:B------:R-:W-:Y:S04]  /*8610*/  @P1 IMAD R73, R73, 0x2000, R74 ;  /* 0x0000200049491824 */ /* 0x000fe800078e024a */
[----:B------:R-:W-:Y:S05]  /*8620*/  @P1 VIADD R3, R73, UR43 ;  /* 0x0000002b49031c36 */ /* 0x000fea0008000000 */
[----:B------:R-:W-:Y:S01]  /*8630*/  @P1 IADD3 R77, PT, PT, R77, R3, RZ ;  /* 0x000000034d4d1210 */ /* 0x000fe20007ffe0ff */
[----:B------:R-:W-:Y:S01]  /*8640*/  @P1 IMAD.IADD R3, R63, 0x1, R3 ;  /* 0x000000013f031824 */ /* 0x000fe200078e0203 */
[----:B------:R-:W-:Y:S06]  /*8650*/  @P0 BRA `(.L_x_129) ;  /* 0x00000000000c0947 */ /* 0x000fec0003800000 */
[----:B------:R-:W-:Y:S04]  /*8660*/  SHF.L.U32 R0, R62, 0x1f, RZ ;  /* 0x0000001f3e007819 */ /* 0x000fe800000006ff */
[----:B------:R-:W2:Y:S02]  /*8670*/  SYNCS.PHASECHK.TRANS64.TRYWAIT P0, [R2+URZ+0x20], R0 ;  /* 0x00002000020075a7 */ /* 0x000ea400080011ff */
[----:B--2---:R-:W-:Y:S05]  /*8680*/  @!P0 BRA `(.L_x_130) ;  /* 0x00000014008c8947 */ /* 0x004fea0003800000 */
.L_x_129:
[----:B------:R-:W-:Y:S05]  /*8690*/  BSYNC B0 ;  /* 0x0000000000007941 */ /* 0x000fea0003800000 */
.L_x_128:
[----:B------:R-:W-:Y:S11]  /*86a0*/  ISETP.NE.AND P0, PT, R76, RZ, PT ;  /* 0x000000ff4c00720c */ /* 0x000ff60003f05270 */
[----:B------:R-:W-:Y:S02]  /*86b0*/  @!UPT UIADD3 URZ, UPT, UPT, URZ, URZ, URZ ;  /* 0x000000fffffff290 */ /* 0x000fe4000fffe0ff */
[----:B--2---:R-:W-:Y:S01]  /*86c0*/  @P0 IADD3 R0, PT, PT, R63, R77, RZ ;  /* 0x0000004d3f000210 */ /* 0x004fe20007ffe0ff */
[----:B------:R-:W-:Y:S05]  /*86d0*/  @P0 WARPSYNC.ALL ;  /* 0x0000000000000948 */ /* 0x000fea0003800000 */
[----:B------:R2:W3:Y:S04]  /*86e0*/  @P0 LDSM.16.M88.4 R44, [R73+UR43+0x400] ;  /* 0x0004002b492c083b */ /* 0x0004e80008000200 */
[----:B------:R2:W4:Y:S04]  /*86f0*/  @P0 LDSM.16.M88.4 R40, [R3+0x400] ;  /* 0x000400000328083b */ /* 0x0005280000000200 */
[----:B------:R2:W1:Y:S04]  /*8700*/  @P0 LDSM.16.M88.4 R32, [R77+0x400] ;  /* 0x000400004d20083b */ /* 0x0004680000000200 */
[----:B------:R2:W1:Y:S02]  /*8710*/  @P0 LDSM.16.M88.4 R36, [R0+0x400] ;  /* 0x000400000024083b */ /* 0x0004640000000200 */
.L_x_127:
[----:B------:R-:W-:Y:S05]  /*8720*/  BSYNC B1 ;  /* 0x0000000000017941 */ /* 0x000fea0003800000 */
.L_x_126:
        /* <DEDUP_REMOVED lines=21> */
.L_x_131:
[----:B------:R-:W-:Y:S01]  /*8880*/  ISETP.NE.AND P0, PT, R65, RZ, PT ;  /* 0x000000ff4100720c */ /* 0x000fe20003f05270 */
[----:B------:R-:W-:Y:S05]  /*8890*/  WARPSYNC.ALL ;  /* 0x0000000000007948 */ /* 0x000fea0003800000 */
[----:B------:R-:W-:Y:S01]  /*88a0*/  R2UR UR4, R25 ;  /* 0x00000000190472ca */ /* 0x000fe200000e0000 */
[----:B------:R-:W-:Y:S01]  /*88b0*/  BSSY.RECONVERGENT B0, `(.L_x_132) ;  /* 0x000005d000007945 */ /* 0x000fe20003800200 */
[----:B---3--:R-:W-:Y:S02]  /*88c0*/  LOP3.LUT R0, R44, 0xffffe000, RZ, 0xc0, !PT ;  /* 0xffffe0002c007812 */ /* 0x008fe400078ec0ff */
[----:B------:R-:W-:Y:S02]  /*88d0*/  LOP3.LUT R2, R45, 0xffffe000, RZ, 0xc0, !PT ;  /* 0xffffe0002d027812 */ /* 0x000fe400078ec0ff */
[----:B------:R-:W-:Y:S02]  /*88e0*/  LOP3.LUT R3, R46, 0xffffe000, RZ, 0xc0, !PT ;  /* 0xffffe0002e037812 */ /* 0x000fe400078ec0ff */
[----:B------:R-:W-:Y:S02]  /*88f0*/  LOP3.LUT R20, R47, 0xffffe000, RZ, 0xc0, !PT ;  /* 0xffffe0002f147812 */ /* 0x000fe400078ec0ff */
[----:B----4-:R-:W-:Y:S02]  /*8900*/  LOP3.LUT R21, R40, 0xffffe000, RZ, 0xc0, !PT ;  /* 0xffffe00028157812 */ /* 0x010fe400078ec0ff */
[----:B------:R-:W-:Y:S01]  /*8910*/  LOP3.LUT R25, R41, 0xffffe000, RZ, 0xc0, !PT ;  /* 0xffffe00029197812 */ /* 0x000fe200078ec0ff */
[----:B-1----:R-:W1:Y:S01]  /*8920*/  LDTM.16dp128bit.x8 R4, tmem[UR4+0x60] ;  /* 0x00006004000479ee */ /* 0x002e620008180000 */
[----:B------:R-:W-:Y:S01]  /*8930*/  R2UR UR4, R26 ;  /* 0x000000001a0472ca */ /* 0x000fe200000e0000 */
[----:B------:R-:W-:Y:S01]  /*8940*/  NOP ;  /* 0x0000000000007918 */ /* 0x000fe20000000000 */
[----:B------:R-:W-:Y:S02]  /*8950*/  LOP3.LUT R26, R42, 0xffffe000, RZ, 0xc0, !PT ;  /* 0xffffe0002a1a7812 */ /* 0x000fe400078ec0ff */
[----:B------:R-:W-:Y:S02]  /*8960*/  LOP3.LUT R28, R43, 0xffffe000, RZ, 0xc0, !PT ;  /* 0xffffe0002b1c7812 */ /* 0x000fe400078ec0ff */
[----:B------:R-:W-:Y:S02]  /*8970*/  LOP3.LUT R29, R32, 0xffffe000, RZ, 0xc0, !PT ;  /* 0xffffe000201d7812 */ /* 0x000fe400078ec0ff */
[----:B------:R-:W-:Y:S02]  /*8980*/  LOP3.LUT R30, R33, 0xffffe000, RZ, 0xc0, !PT ;  /* 0xffffe000211e7812 */ /* 0x000fe400078ec0ff */
[----:B------:R-:W-:Y:S02]  /*8990*/  LOP3.LUT R31, R34, 0xffffe000, RZ, 0xc0, !PT ;  /* 0xffffe000221f7812 */ /* 0x000fe400078ec0ff */
[----:B------:R-:W-:Y:S01]  /*89a0*/  LOP3.LUT R32, R35, 0xffffe000, RZ, 0xc0, !PT ;  /* 0xffffe00023207812 */ /* 0x000fe200078ec0ff */
[----:B------:R-:W-:Y:S01]  /*89b0*/  UIADD3 UR4, UPT, UPT, UR4, 0xb0, URZ ;  /* 0x000000b004047890 */ /* 0x000fe2000fffe0ff */
[----:B------:R-:W-:Y:S02]  /*89c0*/  LOP3.LUT R33, R36, 0xffffe000, RZ, 0xc0, !PT ;  /* 0xffffe00024217812 */ /* 0x000fe400078ec0ff */
[----:B------:R-:W-:Y:S01]  /*89d0*/  LOP3.LUT R34, R37, 0xffffe000, RZ, 0xc0, !PT ;  /* 0xffffe00025227812 */ /* 0x000fe200078ec0ff */
[----:B------:R-:W-:Y:S01]  /*89e0*/  UPRMT UR4, UR54, 0x654, UR4 ;  /* 0x0000065436047896 */ /* 0x000fe20008000004 */
[----:B------:R-:W-:Y:S02]  /*89f0*/  LOP3.LUT R35, R38, 0xffffe000, RZ, 0xc0, !PT ;  /* 0xffffe00026237812 */ /* 0x000fe400078ec0ff */
[----:B------:R-:W-:Y:S01]  /*8a00*/  LOP3.LUT R36, R39, 0xffffe000, RZ, 0xc0, !PT ;  /* 0xffffe00027247812 */ /* 0x000fe200078ec0ff */
[C---:B-1----:R-:W-:Y:S01]  /*8a10*/  FMUL R4, R24.reuse, R4 ;  /* 0x0000000418047220 */ /* 0x042fe20000400000 */
[C---:B------:R-:W-:Y:S01]  /*8a20*/  FMUL R5, R24.reuse, R5 ;  /* 0x0000000518057220 */ /* 0x040fe20000400000 */
[C---:B------:R-:W-:Y:S01]  /*8a30*/  FMUL R6, R24.reuse, R6 ;  /* 0x0000000618067220 */ /* 0x040fe20000400000 */
[C---:B------:R-:W-:Y:S01]  /*8a40*/  FMUL R7, R24.reuse, R7 ;  /* 0x0000000718077220 */ /* 0x040fe20000400000 */
[C---:B------:R-:W-:Y:S01]  /*8a50*/  FFMA R4, R27.reuse, R0, R4 ;  /* 0x000000001b047223 */ /* 0x040fe20000000004 */
[C---:B------:R-:W-:Y:S01]  /*8a60*/  FMUL R8, R24.reuse, R8 ;  /* 0x0000000818087220 */ /* 0x040fe20000400000 */
[C---:B------:R-:W-:Y:S01]  /*8a70*/  FFMA R5, R27.reuse, R2, R5 ;  /* 0x000000021b057223 */ /* 0x040fe20000000005 */
[C---:B------:R-:W-:Y:S01]  /*8a80*/  FMUL R9, R24.reuse, R9 ;  /* 0x0000000918097220 */ /* 0x040fe20000400000 */
[C---:B------:R-:W-:Y:S01]  /*8a90*/  FFMA R6, R27.reuse, R3, R6 ;  /* 0x000000031b067223 */ /* 0x040fe20000000006 */
[----:B------:R-:W-:Y:S01]  /*8aa0*/  F2FP.TF32.F32.PACK_B R4, R4 ;  /* 0x00000004ff04723e */ /* 0x000fe200024050ff */
[C---:B------:R-:W-:Y:S01]  /*8ab0*/  FMUL R10, R24.reuse, R10 ;  /* 0x0000000a180a7220 */ /* 0x040fe20000400000 */
[----:B------:R-:W-:Y:S01]  /*8ac0*/  F2FP.TF32.F32.PACK_B R5, R5 ;  /* 0x00000005ff05723e */ /* 0x000fe200024050ff */
[C---:B------:R-:W-:Y:S01]  /*8ad0*/  FFMA R7, R27.reuse, R20, R7 ;  /* 0x000000141b077223 */ /* 0x040fe20000000007 */
[C---:B------:R-:W-:Y:S01]  /*8ae0*/  FMUL R11, R24.reuse, R11 ;  /* 0x0000000b180b7220 */ /* 0x040fe20000400000 */
        /* <DEDUP_REMOVED lines=8> */
[----:B------:R-:W-:Y:S01]  /*8b70*/  F2FP.TF32.F32.PACK_B R6, R6 ;  /* 0x00000006ff06723e */ /* 0x000fe200024050ff */
[C---:B------:R-:W-:Y:S01]  /*8b80*/  FFMA R12, R27.reuse, R29, R12 ;  /* 0x0000001d1b0c7223 */ /* 0x040fe2000000000c */
[----:B------:R-:W-:Y:S01]  /*8b90*/  F2FP.TF32.F32.PACK_B R7, R7 ;  /* 0x00000007ff07723e */ /* 0x000fe200024050ff */
[C---:B------:R-:W-:Y:S01]  /*8ba0*/  FMUL R16, R24.reuse, R16 ;  /* 0x0000001018107220 */ /* 0x040fe20000400000 */
[C---:B------:R-:W-:Y:S01]  /*8bb0*/  FFMA R13, R27.reuse, R30, R13 ;  /* 0x0000001e1b0d7223 */ /* 0x040fe2000000000d */
[C---:B------:R-:W-:Y:S01]  /*8bc0*/  FMUL R17, R24.reuse, R17 ;  /* 0x0000001118117220 */ /* 0x040fe20000400000 */
[C---:B------:R-:W-:Y:S01]  /*8bd0*/  FFMA R14, R27.reuse, R31, R14 ;  /* 0x0000001f1b0e7223 */ /* 0x040fe2000000000e */
[C---:B------:R-:W-:Y:S01]  /*8be0*/  FMUL R18, R24.reuse, R18 ;  /* 0x0000001218127220 */ /* 0x040fe20000400000 */
[C---:B------:R-:W-:Y:S01]  /*8bf0*/  FFMA R15, R27.reuse, R32, R15 ;  /* 0x000000201b0f7223 */ /* 0x040fe2000000000f */
[----:B------:R-:W-:Y:S01]  /*8c00*/  FMUL R19, R24, R19 ;  /* 0x0000001318137220 */ /* 0x000fe20000400000 */
[----:B------:R-:W-:Y:S01]  /*8c10*/  F2FP.TF32.F32.PACK_B R8, R8 ;  /* 0x00000008ff08723e */ /* 0x000fe200024050ff */
[C---:B------:R-:W-:Y:S01]  /*8c20*/  FFMA R16, R27.reuse, R33, R16 ;  /* 0x000000211b107223 */ /* 0x040fe20000000010 */
[----:B------:R-:W-:Y:S01]  /*8c30*/  F2FP.TF32.F32.PACK_B R9, R9 ;  /* 0x00000009ff09723e */ /* 0x000fe200024050ff */
[----:B------:R-:W-:Y:S01]  /*8c40*/  SYNCS.ARRIVE.TRANS64.RED.A1T0 RZ, [UR4], RZ ;  /* 0x000000ffffff79a7 */ /* 0x000fe20008100404 */
[----:B------:R1:W-:Y:S01]  /*8c50*/  STSM.16.M88.4 [R70+0x6400], R4 ;  /* 0x0064000446007844 */ /* 0x0003e20000000200 */
        /* <DEDUP_REMOVED lines=14> */
[----:B------:R-:W-:Y:S05]  /*8d40*/  F2FP.TF32.F32.PACK_B R19, R19 ;  /* 0x00000013ff13723e */ /* 0x000fea00024050ff */
        /* <DEDUP_REMOVED lines=19> */
.L_x_133:
[----:B------:R-:W-:Y:S05]  /*8e80*/  BSYNC.RECONVERGENT B0 ;  /* 0x0000000000007941 */ /* 0x000fea0003800200 */
.L_x_132:
[----:B------:R-:W-:Y:S01]  /*8e90*/  BAR.SYNC.DEFER_BLOCKING 0x1, 0x80 ;  /* 0x0042000000007b1d */ /* 0x000fe20000010000 */
[----:B------:R-:W-:Y:S01]  /*8ea0*/  UISETP.NE.AND UP0, UPT, UR46, -0x4, UPT ;  /* 0xfffffffc2e00788c */ /* 0x000fe2000bf05270 */
[----:B------:R-:W-:Y:S08]  /*8eb0*/  IADD3 R22, PT, PT, R22, 0x1, RZ ;  /* 0x0000000116167810 */ /* 0x000ff00007ffe0ff */
[----:B------:R-:W-:Y:S05]  /*8ec0*/  BRA.U !UP0, `(.L_x_134) ;  /* 0x0000000108287547 */ /* 0x000fea000b800000 */
[----:B------:R-:W-:Y:S01]  /*8ed0*/  ISETP.NE.AND P0, PT, R68, RZ, PT ;  /* 0x000000ff4400720c */ /* 0x000fe20003f05270 */
[----:B------:R-:W-:Y:S01]  /*8ee0*/  IMAD.U32 R2, RZ, RZ, UR45 ;  /* 0x0000002dff027e24 */ /* 0x000fe2000f8e00ff */
[----:B------:R-:W-:Y:S01]  /*8ef0*/  UIADD3 UR4, UPT, UPT, UR45, 0x1, URZ ;  /* 0x000000012d047890 */ /* 0x000fe2000fffe0ff */
[----:B------:R-:W-:Y:S03]  /*8f00*/  IMAD.U32 R0, RZ, RZ, UR54 ;  /* 0x00000036ff007e24 */ /* 0x000fe6000f8e00ff */
[----:B------:R-:W-:Y:S04]  /*8f10*/  UISETP.NE.AND UP0, UPT, UR4, 0x4, UPT ;  /* 0x000000040400788c */ /* 0x000fe8000bf05270 */
[----:B------:R-:W-:Y:S03]  /*8f20*/  USEL UR45, UR4, URZ, UP0 ;  /* 0x000000ff042d7287 */ /* 0x000fe60008000000 */
[----:B------:R-:W-:Y:S05]  /*8f30*/  @P0 LEA R2, R2, UR43, 0x3 ;  /* 0x0000002b02020c11 */ /* 0x000fea000f8e18ff */
[----:B------:R-:W-:Y:S05]  /*8f40*/  @P0 VIADD R2, R2, 0x40 ;  /* 0x0000004002020836 */ /* 0x000fea0000000000 */
[----:B------:R-:W-:Y:S04]  /*8f50*/  @P0 PRMT R0, R0, 0x654, R2 ;  /* 0x0000065400000816 */ /* 0x000fe80000000002 */
[----:B------:R2:W-:Y:S03]  /*8f60*/  @P0 SYNCS.ARRIVE.TRANS64.RED.A1T0 RZ, [R0+URZ], RZ ;  /* 0x000000ff00ff09a7 */ /* 0x0005e600081004ff */
.L_x_134:
[----:B------:R-:W-:Y:S01]  /*8f70*/  R2UR UR5, R55 ;  /* 0x00000000370572ca */ /* 0x000fe200000e0000 */
[----:B------:R-:W-:Y:S01]  /*8f80*/  UISETP.NE.AND UP0, UPT, UR62, URZ, UPT ;  /* 0x000000ff3e00728c */ /* 0x000fe2000bf05270 */
[----:B------:R-:W-:Y:S01]  /*8f90*/  R2UR UR4, R56 ;  /* 0x00000000380472ca */ /* 0x000fe200000e0000 */
[----:B------:R-:W-:Y:S01]  /*8fa0*/  UIADD3 UR46, UPT, UPT, UR46, 0x4, URZ ;  /* 0x000000042e2e7890 */ /* 0x000fe2000fffe0ff */
[----:B------:R-:W-:Y:S01]  /*8fb0*/  ISETP.NE.AND P0, PT, R59, 0x2, PT ;  /* 0x000000023b00780c */ /* 0x000fe20003f05270 */
[----:B------:R-:W-:Y:S01]  /*8fc0*/  UMOV UR60, UR61 ;  /* 0x0000003d003c7c82 */ /* 0x000fe20008000000 */
[----:B------:R-:W-:Y:S02]  /*8fd0*/  ISETP.NE.AND P1, PT, R22, 0x4, PT ;  /* 0x000000041600780c */ /* 0x000fe40003f25270 */
[----:B------:R-:W-:Y:S02]  /*8fe0*/  SEL R2, RZ, 0x1, P0 ;  /* 0x00000001ff027807 */ /* 0x000fe40000000000 */
[----:B--2---:R-:W-:Y:S02]  /*8ff0*/  SEL R0, RZ, 0x1, P1 ;  /* 0x00000001ff007807 */ /* 0x004fe40000800000 */
[----:B------:R-:W-:Y:S01]  /*9000*/  LOP3.LUT R60, R60, R2, RZ, 0x3c, !PT ;  /* 0x000000023c3c7212 */ /* 0x000fe200078e3cff */
[----:B------:R-:W-:Y:S01]  /*9010*/  UIADD3 UR20, UPT, UPT, UR36, UR5, URZ ;  /* 0x0000000524147290 */ /* 0x000fe2000fffe0ff */
[----:B------:R-:W-:Y:S01]  /*9020*/  LOP3.LUT R61, R61, R0, RZ, 0x3c, !PT ;  /* 0x000000003d3d7212 */ /* 0x000fe200078e3cff */
[----:B------:R-:W-:Y:S01]  /*9030*/  UIADD3 UR16, UPT, UPT, UR37, UR4, URZ ;  /* 0x0000000425107290 */ /* 0x000fe2000fffe0ff */
[----:B------:R-:W-:Y:S02]  /*9040*/  SEL R59, R59, RZ, P0 ;  /* 0x000000ff3b3b7207 */ /* 0x000fe40000000000 */
[----:B------:R-:W-:Y:S01]  /*9050*/  SEL R22, R22, RZ, P1 ;  /* 0x000000ff16167207 */ /* 0x000fe20000800000 */
[----:B------:R-:W-:Y:S08]  /*9060*/  BRA.U UP0, `(.L_x_135) ;  /* 0xffffffc900907547 */ /* 0x000ff0000b83ffff */
[----:B------:R-:W-:-:S09]  /*9070*/  UISETP.NE.AND UP0, UPT, UR63, URZ, UPT ;  /* 0x000000ff3f00728c */ /* 0x000fd2000bf05270 */
[----:B------:R-:W-:Y:S05]  /*9080*/  BRA.U !UP0, `(.L_x_136) ;  /* 0x0000000108487547 */ /* 0x000fea000b800000 */
[----:B------:R-:W2:Y:S02]  /*9090*/  LDCU.64 UR4, c[0x0][0x890] ;  /* 0x00011200ff0477ac */ /* 0x000ea40008000a00 */
[----:B--2---:R-:W-:-:S04]  /*90a0*/  UISETP.NE.U32.AND UP0, UPT, UR4, URZ, UPT ;  /* 0x000000ff0400728c */ /* 0x004fc8000bf05070 */
[----:B------:R-:W-:-:S09]  /*90b0*/  UISETP.NE.AND.EX UP0, UPT, UR5, URZ, UPT, UP0 ;  /* 0x000000ff0500728c */ /* 0x000fd2000bf05300 */
[----:B------:R-:W-:Y:S05]  /*90c0*/  BRA.U UP0, `(.L_x_137) ;  /* 0x00000001000c7547 */ /* 0x000fea000b800000 */
[----:B------:R-:W-:-:S13]  /*90d0*/  FSETP.NEU.AND P0, PT, R27, RZ, PT ;  /* 0x000000ff1b00720b */ /* 0x000fda0003f0d000 */
[----:B------:R-:W-:Y:S05]  /*90e0*/  @!P0 EXIT ;  /* 0x000000000000894d */ /* 0x000fea0003800000 */
[----:B------:R-:W-:Y:S05]  /*90f0*/  BRA `(.L_x_136) ;  /* 0x00000000002c7947 */ /* 0x000fea0003800000 */
.L_x_137:
[----:B------:R-:W-:Y:S01]  /*9100*/  ISETP.NE.AND P0, PT, R58, RZ, PT ;  /* 0x000000ff3a00720c */ /* 0x000fe20003f05270 */
[----:B------:R-:W-:-:S12]  /*9110*/  BSSY.RECONVERGENT B0, `(.L_x_136) ;  /* 0x0000009000007945 */ /* 0x000fd80003800200 */
[----:B------:R-:W-:Y:S05]  /*9120*/  @P0 BRA `(.L_x_138) ;  /* 0x0000000000140947 */ /* 0x000fea0003800000 */
[----:B------:R-:W2:Y:S02]  /*9130*/  LDCU.64 UR4, c[0x0][0x888] ;  /* 0x00011100ff0477ac */ /* 0x000ea40008000a00 */
[----:B--2---:R-:W-:-:S04]  /*9140*/  ISETP.NE.U32.AND P0, PT, RZ, UR4, PT ;  /* 0x00000004ff007c0c */ /* 0x004fc8000bf05070 */
[----:B------:R-:W-:-:S13]  /*9150*/  ISETP.NE.AND.EX P0, PT, RZ, UR5, PT, P0 ;  /* 0x00000005ff007c0c */ /* 0x000fda000bf05300 */
[----:B------:R-:W-:Y:S05]  /*9160*/  @!P0 EXIT ;  /* 0x000000000000894d */ /* 0x000fea0003800000 */
[----:B------:R-:W-:Y:S05]  /*9170*/  BRA `(.L_x_139) ;  /* 0x0000000000087947 */ /* 0x000fea0003800000 */
.L_x_138:
[----:B------:R-:W-:-:S13]  /*9180*/  FSETP.NEU.AND P0, PT, R27, RZ, PT ;  /* 0x000000ff1b00720b */ /* 0x000fda0003f0d000 */
[----:B------:R-:W-:Y:S05]  /*9190*/  @!P0 EXIT ;  /* 0x000000000000894d */ /* 0x000fea0003800000 */
.L_x_139:
[----:B------:R-:W-:Y:S05]  /*91a0*/  BSYNC.RECONVERGENT B0 ;  /* 0x0000000000007941 */ /* 0x000fea0003800200 */
.L_x_136:
[----:B------:R-:W-:Y:S01]  /*91b0*/  ULEA UR4, UR45, UR43, 0x3 ;  /* 0x0000002b2d047291 */ /* 0x000fe2000f8e18ff */
[----:B------:R-:W-:-:S04]  /*91c0*/  DEPBAR.LE SB0, 0x0 ;  /* 0x000080000000791a */ /* 0x000fc80000000000 */
[----:B------:R-:W-:-:S04]  /*91d0*/  UIADD3 UR4, UPT, UPT, UR4, 0x40, URZ ;  /* 0x0000004004047890 */ /* 0x000fc8000fffe0ff */
[----:B------:R-:W-:-:S09]  /*91e0*/  UPRMT UR4, UR54, 0x654, UR4 ;  /* 0x0000065436047896 */ /* 0x000fd20008000004 */
[----:B------:R-:W-:Y:S01]  /*91f0*/  SYNCS.ARRIVE.TRANS64.RED.A1T0 RZ, [UR4], RZ ;  /* 0x000000ffffff79a7 */ /* 0x000fe20008100404 */
[----:B------:R-:W-:Y:S05]  /*9200*/  EXIT ;  /* 0x000000000000794d */ /* 0x000fea0003800000 */
.L_x_24:
[----:B--2---:R2:W3:Y:S02]  /*9210*/  SYNCS.PHASECHK.TRANS64.TRYWAIT P0, [R0+URZ+0xe0], R2 ;  /* 0x0000e002000075a7 */ /* 0x0044e400080011ff */
[----:B---3--:R-:W-:Y:S05]  /*9220*/  @!P0 NANOSLEEP.SYNCS 0x989680 ;  /* 0x009896800000895d */ /* 0x008fea0003900000 */
[----:B------:R-:W3:Y:S02]  /*9230*/  @!P0 SYNCS.PHASECHK.TRANS64 P0, [R0+URZ+0xe0], R2 ;  /* 0x0000e002000085a7 */ /* 0x000ee400080010ff */
[----:B---3--:R-:W-:Y:S05]  /*9240*/  @!P0 BRA `(.L_x_24) ;  /* 0xfffffffc00f08947 */ /* 0x008fea000383ffff */
[----:B------:R-:W-:Y:S05]  /*9250*/  BRA `(.L_x_140) ;  /* 0xffffff8400887947 */ /* 0x000fea000383ffff */
.L_x_27:
[----:B-1----:R-:W-:-:S07]  /*9260*/  MOV R0, UR57 ;  /* 0x0000003900007c02 */ /* 0x002fce0008000f00 */
.L_x_141:
[----:B-1----:R1:W2:Y:S02]  /*9270*/  SYNCS.PHASECHK.TRANS64.TRYWAIT P0, [R0+URZ+0x10], R3 ;  /* 0x00001003000075a7 */ /* 0x0022a400080011ff */
[----:B--2---:R-:W-:Y:S05]  /*9280*/  @!P0 NANOSLEEP.SYNCS 0x989680 ;  /* 0x009896800000895d */ /* 0x004fea0003900000 */
[----:B------:R-:W2:Y:S02]  /*9290*/  @!P0 SYNCS.PHASECHK.TRANS64 P0, [R0+URZ+0x10], R3 ;  /* 0x00001003000085a7 */ /* 0x000ea400080010ff */
[----:B--2---:R-:W-:Y:S05]  /*92a0*/  @!P0 BRA `(.L_x_141) ;  /* 0xfffffffc00f08947 */ /* 0x004fea000383ffff */
[----:B------:R-:W-:Y:S05]  /*92b0*/  BRA `(.L_x_26) ;  /* 0xffffff8400d07947 */ /* 0x000fea000383ffff */
.L_x_36:
[----:B-1----:R-:W-:-:S07]  /*92c0*/  MOV R0, UR57 ;  /* 0x0000003900007c02 */ /* 0x002fce0008000f00 */
.L_x_142:
[----:B-1----:R1:W2:Y:S02]  /*92d0*/  SYNCS.PHASECHK.TRANS64.TRYWAIT P0, [R0+URZ+0x10], R3 ;  /* 0x00001003000075a7 */ /* 0x0022a400080011ff */
[----:B--2---:R-:W-:Y:S05]  /*92e0*/  @!P0 NANOSLEEP.SYNCS 0x989680 ;  /* 0x009896800000895d */ /* 0x004fea0003900000 */
[----:B------:R-:W2:Y:S02]  /*92f0*/  @!P0 SYNCS.PHASECHK.TRANS64 P0, [R0+URZ+0x10], R3 ;  /* 0x00001003000085a7 */ /* 0x000ea400080010ff */
[----:B--2---:R-:W-:Y:S05]  /*9300*/  @!P0 BRA `(.L_x_142) ;  /* 0xfffffffc00f08947 */ /* 0x004fea000383ffff */
[----:B------:R-:W-:Y:S05]  /*9310*/  BRA `(.L_x_35) ;  /* 0xffffff8c00287947 */ /* 0x000fea000383ffff */
.L_x_43:
[----:B-1----:R1:W4:Y:S02]  /*9320*/  SYNCS.PHASECHK.TRANS64.TRYWAIT P0, [R3+URZ+0x70], R0 ;  /* 0x00007000030075a7 */ /* 0x00232400080011ff */
[----:B----4-:R-:W-:Y:S05]  /*9330*/  @!P0 NANOSLEEP.SYNCS 0x989680 ;  /* 0x009896800000895d */ /* 0x010fea0003900000 */
[----:B------:R-:W4:Y:S02]  /*9340*/  @!P0 SYNCS.PHASECHK.TRANS64 P0, [R3+URZ+0x70], R0 ;  /* 0x00007000030085a7 */ /* 0x000f2400080010ff */
[----:B----4-:R-:W-:Y:S05]  /*9350*/  @!P0 BRA `(.L_x_43) ;  /* 0xfffffffc00f08947 */ /* 0x010fea000383ffff */
[----:B------:R-:W-:Y:S05]  /*9360*/  BRA `(.L_x_143) ;  /* 0xffffff9000607947 */ /* 0x000fea000383ffff */
.L_x_47:
[----:B------:R-:W-:-:S07]  /*9370*/  MOV R0, UR4 ;  /* 0x0000000400007c02 */ /* 0x000fce0008000f00 */
.L_x_144:
[----:B-1----:R1:W2:Y:S02]  /*9380*/  SYNCS.PHASECHK.TRANS64.TRYWAIT P0, [R0+URZ], R2 ;  /* 0x00000002000075a7 */ /* 0x0022a400080011ff */
[----:B--2---:R-:W-:Y:S05]  /*9390*/  @!P0 NANOSLEEP.SYNCS 0x989680 ;  /* 0x009896800000895d */ /* 0x004fea0003900000 */
[----:B------:R-:W2:Y:S02]  /*93a0*/  @!P0 SYNCS.PHASECHK.TRANS64 P0, [R0+URZ], R2 ;  /* 0x00000002000085a7 */ /* 0x000ea400080010ff */
[----:B--2---:R-:W-:Y:S05]  /*93b0*/  @!P0 BRA `(.L_x_144) ;  /* 0xfffffffc00f08947 */ /* 0x004fea000383ffff */
[----:B------:R-:W-:Y:S05]  /*93c0*/  BRA `(.L_x_145) ;  /* 0xffffff98000c7947 */ /* 0x000fea000383ffff */
.L_x_50:
[----:B-1----:R1:W2:Y:S02]  /*93d0*/  SYNCS.PHASECHK.TRANS64.TRYWAIT P0, [R2+URZ+0xd0], R4 ;  /* 0x0000d004020075a7 */ /* 0x0022a400080011ff */
[----:B--2---:R-:W-:Y:S05]  /*93e0*/  @!P0 NANOSLEEP.SYNCS 0x989680 ;  /* 0x009896800000895d */ /* 0x004fea0003900000 */
[----:B------:R-:W2:Y:S02]  /*93f0*/  @!P0 SYNCS.PHASECHK.TRANS64 P0, [R2+URZ+0xd0], R4 ;  /* 0x0000d004020085a7 */ /* 0x000ea400080010ff */
[----:B--2---:R-:W-:Y:S05]  /*9400*/  @!P0 BRA `(.L_x_50) ;  /* 0xfffffffc00f08947 */ /* 0x004fea000383ffff */
[----:B------:R-:W-:Y:S05]  /*9410*/  BRA `(.L_x_146) ;  /* 0xffffff9800687947 */ /* 0x000fea000383ffff */
.L_x_51:
[----:B------:R-:W-:-:S07]  /*9420*/  MOV R2, UR4 ;  /* 0x0000000400027c02 */ /* 0x000fce0008000f00 */
.L_x_147:
[----:B-1----:R1:W2:Y:S02]  /*9430*/  SYNCS.PHASECHK.TRANS64.TRYWAIT P0, [R2+URZ+0x80], R5 ;  /* 0x00008005020075a7 */ /* 0x0022a400080011ff */
[----:B--2---:R-:W-:Y:S05]  /*9440*/  @!P0 NANOSLEEP.SYNCS 0x989680 ;  /* 0x009896800000895d */ /* 0x004fea0003900000 */
[----:B------:R-:W2:Y:S02]  /*9450*/  @!P0 SYNCS.PHASECHK.TRANS64 P0, [R2+URZ+0x80], R5 ;  /* 0x00008005020085a7 */ /* 0x000ea400080010ff */
[----:B--2---:R-:W-:Y:S05]  /*9460*/  @!P0 BRA `(.L_x_147) ;  /* 0xfffffffc00f08947 */ /* 0x004fea000383ffff */
[----:B------:R-:W-:Y:S05]  /*9470*/  BRA `(.L_x_148) ;  /* 0xffffff9800787947 */ /* 0x000fea000383ffff */
.L_x_52:
[----:B-1----:R1:W2:Y:S02]  /*9480*/  SYNCS.PHASECHK.TRANS64.TRYWAIT P1, [R2+URZ+0x70], R4 ;  /* 0x00007004020075a7 */ /* 0x0022a400080211ff */
[----:B--2---:R-:W-:Y:S05]  /*9490*/  @!P1 NANOSLEEP.SYNCS 0x989680 ;  /* 0x009896800000995d */ /* 0x004fea0003900000 */
[----:B------:R-:W2:Y:S02]  /*94a0*/  @!P1 SYNCS.PHASECHK.TRANS64 P1, [R2+URZ+0x70], R4 ;  /* 0x00007004020095a7 */ /* 0x000ea400080210ff */
[----:B--2---:R-:W-:Y:S05]  /*94b0*/  @!P1 BRA `(.L_x_52) ;  /* 0xfffffffc00f09947 */ /* 0x004fea000383ffff */
[----:B------:R-:W-:Y:S05]  /*94c0*/  BRA `(.L_x_149) ;  /* 0xffffff9800a87947 */ /* 0x000fea000383ffff */
.L_x_55:
[----:B------:R-:W-:-:S07]  /*94d0*/  MOV R0, UR4 ;  /* 0x0000000400007c02 */ /* 0x000fce0008000f00 */
.L_x_150:
[----:B-1----:R1:W2:Y:S02]  /*94e0*/  SYNCS.PHASECHK.TRANS64.TRYWAIT P0, [R0+URZ+0x80], R2 ;  /* 0x00008002000075a7 */ /* 0x0022a400080011ff */
[----:B--2---:R-:W-:Y:S05]  /*94f0*/  @!P0 NANOSLEEP.SYNCS 0x989680 ;  /* 0x009896800000895d */ /* 0x004fea0003900000 */
[----:B------:R-:W2:Y:S02]  /*9500*/  @!P0 SYNCS.PHASECHK.TRANS64 P0, [R0+URZ+0x80], R2 ;  /* 0x00008002000085a7 */ /* 0x000ea400080010ff */
[----:B--2---:R-:W-:Y:S05]  /*9510*/  @!P0 BRA `(.L_x_150) ;  /* 0xfffffffc00f08947 */ /* 0x004fea000383ffff */
[----:B------:R-:W-:Y:S05]  /*9520*/  BRA `(.L_x_54) ;  /* 0xffffff9800fc7947 */ /* 0x000fea000383ffff */
.L_x_62:
[----:B-1----:R1:W2:Y:S02]  /*9530*/  SYNCS.PHASECHK.TRANS64.TRYWAIT P1, [R0+URZ+0x70], R2 ;  /* 0x00007002000075a7 */ /* 0x0022a400080211ff */
[----:B--2---:R-:W-:Y:S05]  /*9540*/  @!P1 NANOSLEEP.SYNCS 0x989680 ;  /* 0x009896800000995d */ /* 0x004fea0003900000 */
[----:B------:R-:W2:Y:S02]  /*9550*/  @!P1 SYNCS.PHASECHK.TRANS64 P1, [R0+URZ+0x70], R2 ;  /* 0x00007002000095a7 */ /* 0x000ea400080210ff */
[----:B--2---:R-:W-:Y:S05]  /*9560*/  @!P1 BRA `(.L_x_62) ;  /* 0xfffffffc00f09947 */ /* 0x004fea000383ffff */
[----:B------:R-:W-:Y:S05]  /*9570*/  BRA `(.L_x_151) ;  /* 0xffffffa000647947 */ /* 0x000fea000383ffff */
.L_x_63:
[----:B------:R-:W-:-:S13]  /*9580*/  R2UR UR4, R13 ;  /* 0x000000000d0472ca */ /* 0x000fda00000e0000 */
[----:B------:R-:W-:-:S07]  /*9590*/  MOV R2, UR4 ;  /* 0x0000000400027c02 */ /* 0x000fce0008000f00 */
.L_x_152:
[----:B-1----:R1:W2:Y:S02]  /*95a0*/  SYNCS.PHASECHK.TRANS64.TRYWAIT P0, [R2+URZ+0xb0], R0 ;  /* 0x0000b000020075a7 */ /* 0x0022a400080011ff */
[----:B--2---:R-:W-:Y:S05]  /*95b0*/  @!P0 NANOSLEEP.SYNCS 0x989680 ;  /* 0x009896800000895d */ /* 0x004fea0003900000 */
[----:B------:R-:W2:Y:S02]  /*95c0*/  @!P0 SYNCS.PHASECHK.TRANS64 P0, [R2+URZ+0xb0], R0 ;  /* 0x0000b000020085a7 */ /* 0x000ea400080010ff */
[----:B--2---:R-:W-:Y:S05]  /*95d0*/  @!P0 BRA `(.L_x_152) ;  /* 0xfffffffc00f08947 */ /* 0x004fea000383ffff */
[----:B------:R-:W-:Y:S05]  /*95e0*/  BRA `(.L_x_153) ;  /* 0xffffffa000b87947 */ /* 0x000fea000383ffff */
.L_x_66:
[----:B------:R-:W-:Y:S07]  /*95f0*/  MOV R0, UR5 ;  /* 0x0000000500007c02 */ /* 0x000fee0008000f00 */
.L_x_154:
[----:B-1----:R1:W2:Y:S02]  /*9600*/  SYNCS.PHASECHK.TRANS64.TRYWAIT P0, [R0+URZ], R2 ;  /* 0x00000002000075a7 */ /* 0x0022a400080011ff */
[----:B--2---:R-:W-:Y:S05]  /*9610*/  @!P0 NANOSLEEP.SYNCS 0x989680 ;  /* 0x009896800000895d */ /* 0x004fea0003900000 */
[----:B------:R-:W2:Y:S02]  /*9620*/  @!P0 SYNCS.PHASECHK.TRANS64 P0, [R0+URZ], R2 ;  /* 0x00000002000085a7 */ /* 0x000ea400080010ff */
[----:B--2---:R-:W-:Y:S05]  /*9630*/  @!P0 BRA `(.L_x_154) ;  /* 0xfffffffc00f08947 */ /* 0x004fea000383ffff */
[----:B------:R-:W-:Y:S05]  /*9640*/  BRA `(.L_x_65) ;  /* 0xffffffa000d47947 */ /* 0x000fea000383ffff */
.L_x_69:
[----:B------:R-:W-:-:S07]  /*9650*/  MOV R0, UR4 ;  /* 0x0000000400007c02 */ /* 0x000fce0008000f00 */
.L_x_155:
[----:B--2---:R2:W3:Y:S02]  /*9660*/  SYNCS.PHASECHK.TRANS64.TRYWAIT P0, [R0+URZ], R2 ;  /* 0x00000002000075a7 */ /* 0x0044e400080011ff */
[----:B---3--:R-:W-:Y:S05]  /*9670*/  @!P0 NANOSLEEP.SYNCS 0x989680 ;  /* 0x009896800000895d */ /* 0x008fea0003900000 */
[----:B------:R-:W3:Y:S02]  /*9680*/  @!P0 SYNCS.PHASECHK.TRANS64 P0, [R0+URZ], R2 ;  /* 0x00000002000085a7 */ /* 0x000ee400080010ff */
[----:B---3--:R-:W-:Y:S05]  /*9690*/  @!P0 BRA `(.L_x_155) ;  /* 0xfffffffc00f08947 */ /* 0x008fea000383ffff */
[----:B------:R-:W-:Y:S05]  /*96a0*/  BRA `(.L_x_156) ;  /* 0xffffffa800e07947 */ /* 0x000fea000383ffff */
.L_x_70:
[----:B------:R-:W-:-:S07]  /*96b0*/  MOV R0, UR5 ;  /* 0x0000000500007c02 */ /* 0x000fce0008000f00 */
.L_x_157:
[----:B-1----:R1:W2:Y:S02]  /*96c0*/  SYNCS.PHASECHK.TRANS64.TRYWAIT P0, [R0+URZ], R3 ;  /* 0x00000003000075a7 */ /* 0x0022a400080011ff */
[----:B--2---:R-:W-:Y:S05]  /*96d0*/  @!P0 NANOSLEEP.SYNCS 0x989680 ;  /* 0x009896800000895d */ /* 0x004fea0003900000 */
[----:B------:R-:W2:Y:S02]  /*96e0*/  @!P0 SYNCS.PHASECHK.TRANS64 P0, [R0+URZ], R3 ;  /* 0x00000003000085a7 */ /* 0x000ea400080010ff */
[----:B--2---:R-:W-:Y:S05]  /*96f0*/  @!P0 BRA `(.L_x_157) ;  /* 0xfffffffc00f08947 */ /* 0x004fea000383ffff */
[----:B------:R-:W-:Y:S05]  /*9700*/  BRA `(.L_x_158) ;  /* 0xffffffa800ec7947 */ /* 0x000fea000383ffff */
.L_x_71:
[----:B------:R-:W-:-:S07]  /*9710*/  MOV R0, UR5 ;  /* 0x0000000500007c02 */ /* 0x000fce0008000f00 */
.L_x_159:
[----:B-1----:R1:W2:Y:S02]  /*9720*/  SYNCS.PHASECHK.TRANS64.TRYWAIT P0, [R0+URZ], R3 ;  /* 0x00000003000075a7 */ /* 0x0022a400080011ff */
[----:B--2---:R-:W-:Y:S05]  /*9730*/  @!P0 NANOSLEEP.SYNCS 0x989680 ;  /* 0x009896800000895d */ /* 0x004fea0003900000 */
[----:B------:R-:W2:Y:S02]  /*9740*/  @!P0 SYNCS.PHASECHK.TRANS64 P0, [R0+URZ], R3 ;  /* 0x00000003000085a7 */ /* 0x000ea400080010ff */
[----:B--2---:R-:W-:Y:S05]  /*9750*/  @!P0 BRA `(.L_x_159) ;  /* 0xfffffffc00f08947 */ /* 0x004fea000383ffff */
[----:B------:R-:W-:Y:S05]  /*9760*/  BRA `(.L_x_160) ;  /* 0xffffffa800f87947 */ /* 0x000fea000383ffff */
.L_x_72:
[----:B-1----:R-:W-:-:S07]  /*9770*/  MOV R0, UR4 ;  /* 0x0000000400007c02 */ /* 0x002fce0008000f00 */
.L_x_161:
[----:B-1----:R1:W2:Y:S02]  /*9780*/  SYNCS.PHASECHK.TRANS64.TRYWAIT P0, [R0+URZ], R2 ;  /* 0x00000002000075a7 */ /* 0x0022a400080011ff */
[----:B--2---:R-:W-:Y:S05]  /*9790*/  @!P0 NANOSLEEP.SYNCS 0x989680 ;  /* 0x009896800000895d */ /* 0x004fea0003900000 */
[----:B------:R-:W2:Y:S02]  /*97a0*/  @!P0 SYNCS.PHASECHK.TRANS64 P0, [R0+URZ], R2 ;  /* 0x00000002000085a7 */ /* 0x000ea400080010ff */
[----:B--2---:R-:W-:Y:S05]  /*97b0*/  @!P0 BRA `(.L_x_161) ;  /* 0xfffffffc00f08947 */ /* 0x004fea000383ffff */
[----:B------:R-:W-:Y:S05]  /*97c0*/  BRA `(.L_x_162) ;  /* 0xffffffac00047947 */ /* 0x000fea000383ffff */
.L_x_77:
[----:B--2---:R2:W3:Y:S02]  /*97d0*/  SYNCS.PHASECHK.TRANS64.TRYWAIT P0, [R12+URZ+0x70], R0 ;  /* 0x000070000c0075a7 */ /* 0x0044e400080011ff */
[----:B---3--:R-:W-:Y:S05]  /*97e0*/  @!P0 NANOSLEEP.SYNCS 0x989680 ;  /* 0x009896800000895d */ /* 0x008fea0003900000 */
[----:B------:R-:W3:Y:S02]  /*97f0*/  @!P0 SYNCS.PHASECHK.TRANS64 P0, [R12+URZ+0x70], R0 ;  /* 0x000070000c0085a7 */ /* 0x000ee400080010ff */
[----:B---3--:R-:W-:Y:S05]  /*9800*/  @!P0 BRA `(.L_x_77) ;  /* 0xfffffffc00f08947 */ /* 0x008fea000383ffff */
[----:B------:R-:W-:Y:S05]  /*9810*/  BRA `(.L_x_163) ;  /* 0xffffffb000287947 */ /* 0x000fea000383ffff */
.L_x_80:
[----:B-1----:R-:W-:Y:S07]  /*9820*/  MOV R0, UR21 ;  /* 0x0000001500007c02 */ /* 0x002fee0008000f00 */
.L_x_164:
[----:B-1----:R1:W2:Y:S02]  /*9830*/  SYNCS.PHASECHK.TRANS64.TRYWAIT P2, [R0+URZ+0x68], R6 ;  /* 0x00006806000075a7 */ /* 0x0022a400080411ff */
[----:B--2---:R-:W-:Y:S05]  /*9840*/  @!P2 NANOSLEEP.SYNCS 0x989680 ;  /* 0x009896800000a95d */ /* 0x004fea0003900000 */
[----:B------:R-:W2:Y:S02]  /*9850*/  @!P2 SYNCS.PHASECHK.TRANS64 P2, [R0+URZ+0x68], R6 ;  /* 0x000068060000a5a7 */ /* 0x000ea400080410ff */
[----:B--2---:R-:W-:Y:S05]  /*9860*/  @!P2 BRA `(.L_x_164) ;  /* 0xfffffffc00f0a947 */ /* 0x004fea000383ffff */
[----:B------:R-:W-:Y:S05]  /*9870*/  BRA `(.L_x_79) ;  /* 0xffffffb400907947 */ /* 0x000fea000383ffff */
.L_x_83:
[----:B------:R-:W-:Y:S07]  /*9880*/  MOV R0, UR21 ;  /* 0x0000001500007c02 */ /* 0x000fee0008000f00 */
.L_x_165:
[----:B-1----:R1:W2:Y:S02]  /*9890*/  SYNCS.PHASECHK.TRANS64.TRYWAIT P0, [R0+URZ+0x40], R9 ;  /* 0x00004009000075a7 */ /* 0x0022a400080011ff */
[----:B--2---:R-:W-:Y:S05]  /*98a0*/  @!P0 NANOSLEEP.SYNCS 0x989680 ;  /* 0x009896800000895d */ /* 0x004fea0003900000 */
[----:B------:R-:W2:Y:S02]  /*98b0*/  @!P0 SYNCS.PHASECHK.TRANS64 P0, [R0+URZ+0x40], R9 ;  /* 0x00004009000085a7 */ /* 0x000ea400080010ff */
[----:B--2---:R-:W-:Y:S05]  /*98c0*/  @!P0 BRA `(.L_x_165) ;  /* 0xfffffffc00f08947 */ /* 0x004fea000383ffff */
[----:B------:R-:W-:Y:S05]  /*98d0*/  BRA `(.L_x_166) ;  /* 0xffffffb400ec7947 */ /* 0x000fea000383ffff */
.L_x_84:
[----:B------:R-:W-:Y:S07]  /*98e0*/  MOV R0, UR21 ;  /* 0x0000001500007c02 */ /* 0x000fee0008000f00 */
.L_x_167:
[----:B-1----:R1:W2:Y:S02]  /*98f0*/  SYNCS.PHASECHK.TRANS64.TRYWAIT P0, [R0+URZ+0x48], R9 ;  /* 0x00004809000075a7 */ /* 0x0022a400080011ff */
[----:B--2---:R-:W-:Y:S05]  /*9900*/  @!P0 NANOSLEEP.SYNCS 0x989680 ;  /* 0x009896800000895d */ /* 0x004fea0003900000 */
[----:B------:R-:W2:Y:S02]  /*9910*/  @!P0 SYNCS.PHASECHK.TRANS64 P0, [R0+URZ+0x48], R9 ;  /* 0x00004809000085a7 */ /* 0x000ea400080010ff */
[----:B--2---:R-:W-:Y:S05]  /*9920*/  @!P0 BRA `(.L_x_167) ;  /* 0xfffffffc00f08947 */ /* 0x004fea000383ffff */
[----:B------:R-:W-:Y:S05]  /*9930*/  BRA `(.L_x_168) ;  /* 0xffffffb8002c7947 */ /* 0x000fea000383ffff */
.L_x_85:
[----:B------:R-:W-:Y:S07]  /*9940*/  MOV R0, UR21 ;  /* 0x0000001500007c02 */ /* 0x000fee0008000f00 */
.L_x_169:
[----:B-1----:R1:W2:Y:S02]  /*9950*/  SYNCS.PHASECHK.TRANS64.TRYWAIT P0, [R0+URZ+0x50], R9 ;  /* 0x00005009000075a7 */ /* 0x0022a400080011ff */
[----:B--2---:R-:W-:Y:S05]  /*9960*/  @!P0 NANOSLEEP.SYNCS 0x989680 ;  /* 0x009896800000895d */ /* 0x004fea0003900000 */
[----:B------:R-:W2:Y:S02]  /*9970*/  @!P0 SYNCS.PHASECHK.TRANS64 P0, [R0+URZ+0x50], R9 ;  /* 0x00005009000085a7 */ /* 0x000ea400080010ff */
[----:B--2---:R-:W-:Y:S05]  /*9980*/  @!P0 BRA `(.L_x_169) ;  /* 0xfffffffc00f08947 */ /* 0x004fea000383ffff */
[----:B------:R-:W-:Y:S05]  /*9990*/  BRA `(.L_x_170) ;  /* 0xffffffb800747947 */ /* 0x000fea000383ffff */
.L_x_86:
[----:B------:R-:W-:Y:S07]  /*99a0*/  MOV R0, UR21 ;  /* 0x0000001500007c02 */ /* 0x000fee0008000f00 */
.L_x_171:
[----:B-1----:R1:W2:Y:S02]  /*99b0*/  SYNCS.PHASECHK.TRANS64.TRYWAIT P0, [R0+URZ+0x58], R9 ;  /* 0x00005809000075a7 */ /* 0x0022a400080011ff */
[----:B--2---:R-:W-:Y:S05]  /*99c0*/  @!P0 NANOSLEEP.SYNCS 0x989680 ;  /* 0x009896800000895d */ /* 0x004fea0003900000 */
[----:B------:R-:W2:Y:S02]  /*99d0*/  @!P0 SYNCS.PHASECHK.TRANS64 P0, [R0+URZ+0x58], R9 ;  /* 0x00005809000085a7 */ /* 0x000ea400080010ff */
[----:B--2---:R-:W-:Y:S05]  /*99e0*/  @!P0 BRA `(.L_x_171) ;  /* 0xfffffffc00f08947 */ /* 0x004fea000383ffff */
[----:B------:R-:W-:Y:S05]  /*99f0*/  BRA `(.L_x_172) ;  /* 0xffffffb800b87947 */ /* 0x000fea000383ffff */
.L_x_88:
[----:B------:R-:W-:-:S07]  /*9a00*/  MOV R0, UR21 ;  /* 0x0000001500007c02 */ /* 0x000fce0008000f00 */
.L_x_173:
[----:B-1----:R1:W3:Y:S02]  /*9a10*/  SYNCS.PHASECHK.TRANS64.TRYWAIT P0, [R0+URZ+0x40], R2 ;  /* 0x00004002000075a7 */ /* 0x0022e400080011ff */
[----:B---3--:R-:W-:Y:S05]  /*9a20*/  @!P0 NANOSLEEP.SYNCS 0x989680 ;  /* 0x009896800000895d */ /* 0x008fea0003900000 */
[----:B------:R-:W3:Y:S02]  /*9a30*/  @!P0 SYNCS.PHASECHK.TRANS64 P0, [R0+URZ+0x40], R2 ;  /* 0x00004002000085a7 */ /* 0x000ee400080010ff */
[----:B---3--:R-:W-:Y:S05]  /*9a40*/  @!P0 BRA `(.L_x_173) ;  /* 0xfffffffc00f08947 */ /* 0x008fea000383ffff */
[----:B------:R-:W-:Y:S05]  /*9a50*/  BRA `(.L_x_174) ;  /* 0xffffffbc00307947 */ /* 0x000fea000383ffff */
.L_x_89:
[----:B-1----:R-:W-:-:S07]  /*9a60*/  MOV R0, UR21 ;  /* 0x0000001500007c02 */ /* 0x002fce0008000f00 */
.L_x_175:
[----:B-1----:R1:W3:Y:S02]  /*9a70*/  SYNCS.PHASECHK.TRANS64.TRYWAIT P0, [R0+URZ+0x48], R2 ;  /* 0x00004802000075a7 */ /* 0x0022e400080011ff */
[----:B---3--:R-:W-:Y:S05]  /*9a80*/  @!P0 NANOSLEEP.SYNCS 0x989680 ;  /* 0x009896800000895d */ /* 0x008fea0003900000 */
[----:B------:R-:W3:Y:S02]  /*9a90*/  @!P0 SYNCS.PHASECHK.TRANS64 P0, [R0+URZ+0x48], R2 ;  /* 0x00004802000085a7 */ /* 0x000ee400080010ff */
[----:B---3--:R-:W-:Y:S05]  /*9aa0*/  @!P0 BRA `(.L_x_175) ;  /* 0xfffffffc00f08947 */ /* 0x008fea000383ffff */
[----:B------:R-:W-:Y:S05]  /*9ab0*/  BRA `(.L_x_176) ;  /* 0xffffffbc00207947 */ /* 0x000fea000383ffff */
.L_x_90:
[----:B-1----:R-:W-:-:S07]  /*9ac0*/  MOV R0, UR21 ;  /* 0x0000001500007c02 */ /* 0x002fce0008000f00 */
.L_x_177:
[----:B-1----:R1:W3:Y:S02]  /*9ad0*/  SYNCS.PHASECHK.TRANS64.TRYWAIT P0, [R0+URZ+0x50], R2 ;  /* 0x00005002000075a7 */ /* 0x0022e400080011ff */
[----:B---3--:R-:W-:Y:S05]  /*9ae0*/  @!P0 NANOSLEEP.SYNCS 0x989680 ;  /* 0x009896800000895d */ /* 0x008fea0003900000 */
[----:B------:R-:W3:Y:S02]  /*9af0*/  @!P0 SYNCS.PHASECHK.TRANS64 P0, [R0+URZ+0x50], R2 ;  /* 0x00005002000085a7 */ /* 0x000ee400080010ff */
[----:B---3--:R-:W-:Y:S05]  /*9b00*/  @!P0 BRA `(.L_x_177) ;  /* 0xfffffffc00f08947 */ /* 0x008fea000383ffff */
[----:B------:R-:W-:Y:S05]  /*9b10*/  BRA `(.L_x_178) ;  /* 0xffffffbc00107947 */ /* 0x000fea000383ffff */
.L_x_92:
[----:B-1----:R1:W2:Y:S02]  /*9b20*/  SYNCS.PHASECHK.TRANS64.TRYWAIT P0, [R3+URZ+0x70], R0 ;  /* 0x00007000030075a7 */ /* 0x0022a400080011ff */
[----:B--2---:R-:W-:Y:S05]  /*9b30*/  @!P0 NANOSLEEP.SYNCS 0x989680 ;  /* 0x009896800000895d */ /* 0x004fea0003900000 */
[----:B------:R-:W2:Y:S02]  /*9b40*/  @!P0 SYNCS.PHASECHK.TRANS64 P0, [R3+URZ+0x70], R0 ;  /* 0x00007000030085a7 */ /* 0x000ea400080010ff */
[----:B--2---:R-:W-:Y:S05]  /*9b50*/  @!P0 BRA `(.L_x_92) ;  /* 0xfffffffc00f08947 */ /* 0x004fea000383ffff */
[----:B------:R-:W-:Y:S05]  /*9b60*/  BRA `(.L_x_179) ;  /* 0xffffffbc00e47947 */ /* 0x000fea000383ffff */
.L_x_103:
[----:B-1----:R-:W-:Y:S04]  /*9b70*/  MOV R0, UR43 ;  /* 0x0000002b00007c02 */ /* 0x002fe80008000f00 */
[----:B------:R1:W2:Y:S03]  /*9b80*/  SYNCS.PHASECHK.TRANS64.TRYWAIT P1, [R0+URZ+0x20], R3 ;  /* 0x00002003000075a7 */ /* 0x0002a600080211ff */
[----:B--2---:R-:W-:Y:S05]  /*9b90*/  @!P1 NANOSLEEP.SYNCS 0x989680 ;  /* 0x009896800000995d */ /* 0x004fea0003900000 */
[----:B------:R-:W2:Y:S02]  /*9ba0*/  @!P1 SYNCS.PHASECHK.TRANS64 P1, [R0+URZ+0x20], R3 ;  /* 0x00002003000095a7 */ /* 0x000ea400080210ff */
[----:B--2---:R-:W-:Y:S05]  /*9bb0*/  @!P1 BRA `(.L_x_103) ;  /* 0xfffffffc00ec9947 */ /* 0x004fea000383ffff */
[----:B------:R-:W-:Y:S05]  /*9bc0*/  BRA `(.L_x_102) ;  /* 0xffffffcc00807947 */ /* 0x000fea000383ffff */
.L_x_105:
[----:B-1----:R1:W3:Y:S02]  /*9bd0*/  SYNCS.PHASECHK.TRANS64.TRYWAIT P0, [R26+URZ+0x90], R2 ;  /* 0x000090021a0075a7 */ /* 0x0022e400080011ff */
[----:B---3--:R-:W-:Y:S05]  /*9be0*/  @!P0 NANOSLEEP.SYNCS 0x989680 ;  /* 0x009896800000895d */ /* 0x008fea0003900000 */
[----:B------:R-:W3:Y:S02]  /*9bf0*/  @!P0 SYNCS.PHASECHK.TRANS64 P0, [R26+URZ+0x90], R2 ;  /* 0x000090021a0085a7 */ /* 0x000ee400080010ff */
[----:B---3--:R-:W-:Y:S05]  /*9c00*/  @!P0 BRA `(.L_x_105) ;  /* 0xfffffffc00f08947 */ /* 0x008fea000383ffff */
[----:B------:R-:W-:Y:S05]  /*9c10*/  BRA `(.L_x_104) ;  /* 0xffffffcc00ac7947 */ /* 0x000fea000383ffff */
.L_x_114:
[----:B-1----:R1:W2:Y:S02]  /*9c20*/  SYNCS.PHASECHK.TRANS64.TRYWAIT P0, [R2+URZ+0x20], R0 ;  /* 0x00002000020075a7 */ /* 0x0022a400080011ff */
[----:B--2---:R-:W-:Y:S05]  /*9c30*/  @!P0 NANOSLEEP.SYNCS 0x989680 ;  /* 0x009896800000895d */ /* 0x004fea0003900000 */
[----:B------:R-:W2:Y:S02]  /*9c40*/  @!P0 SYNCS.PHASECHK.TRANS64 P0, [R2+URZ+0x20], R0 ;  /* 0x00002000020085a7 */ /* 0x000ea400080010ff */
[----:B--2---:R-:W-:Y:S05]  /*9c50*/  @!P0 BRA `(.L_x_114) ;  /* 0xfffffffc00f08947 */ /* 0x004fea000383ffff */
[----:B------:R-:W-:Y:S05]  /*9c60*/  BRA `(.L_x_113) ;  /* 0xffffffd400d07947 */ /* 0x000fea000383ffff */
.L_x_122:
[----:B-1----:R1:W2:Y:S02]  /*9c70*/  SYNCS.PHASECHK.TRANS64.TRYWAIT P0, [R0+URZ+0x20], R5 ;  /* 0x00002005000075a7 */ /* 0x0022a400080011ff */
[----:B--2---:R-:W-:Y:S05]  /*9c80*/  @!P0 NANOSLEEP.SYNCS 0x989680 ;  /* 0x009896800000895d */ /* 0x004fea0003900000 */
[----:B------:R-:W2:Y:S02]  /*9c90*/  @!P0 SYNCS.PHASECHK.TRANS64 P0, [R0+URZ+0x20], R5 ;  /* 0x00002005000085a7 */ /* 0x000ea400080010ff */
[----:B--2---:R-:W-:Y:S05]  /*9ca0*/  @!P0 BRA `(.L_x_122) ;  /* 0xfffffffc00f08947 */ /* 0x004fea000383ffff */
[----:B------:R-:W-:Y:S05]  /*9cb0*/  BRA `(.L_x_121) ;  /* 0xffffffe000187947 */ /* 0x000fea000383ffff */
.L_x_130:
[----:B--2---:R2:W3:Y:S02]  /*9cc0*/  SYNCS.PHASECHK.TRANS64.TRYWAIT P0, [R2+URZ+0x20], R0 ;  /* 0x00002000020075a7 */ /* 0x0044e400080011ff */
[----:B---3--:R-:W-:Y:S05]  /*9cd0*/  @!P0 NANOSLEEP.SYNCS 0x989680 ;  /* 0x009896800000895d */ /* 0x008fea0003900000 */
[----:B------:R-:W3:Y:S02]  /*9ce0*/  @!P0 SYNCS.PHASECHK.TRANS64 P0, [R2+URZ+0x20], R0 ;  /* 0x00002000020085a7 */ /* 0x000ee400080010ff */
[----:B---3--:R-:W-:Y:S05]  /*9cf0*/  @!P0 BRA `(.L_x_130) ;  /* 0xfffffffc00f08947 */ /* 0x008fea000383ffff */
[----:B------:R-:W-:Y:S05]  /*9d00*/  BRA `(.L_x_129) ;  /* 0xffffffe800607947 */ /* 0x000fea000383ffff */
        .weak           $__internal_0_$__cuda_sm10x_tcgen05_guardrail_trap_col_being_dealloced_not_returned_by_alloc
        .type           $__internal_0_$__cuda_sm10x_tcgen05_guardrail_trap_col_being_dealloced_not_returned_by_alloc,@function
        .size           $__internal_0_$__cuda_sm10x_tcgen05_guardrail_trap_col_being_dealloced_not_returned_by_alloc,($__internal_1_$__cuda_sm10x_tcgen05_guardrail_trap_phase_invalid_during_alloc - $__internal_0_$__cuda_sm10x_tcgen05_guardrail_trap_col_being_dealloced_not_returned_by_alloc)
$__internal_0_$__cuda_sm10x_tcgen05_guardrail_trap_col_being_dealloced_not_returned_by_alloc:
[----:B------:R-:W-:Y:S05]  /*9d10*/  BPT.TRAP 0x1 ;  /* 0x000000040000795c */ /* 0x000fea0000300000 */
[----:B------:R-:W-:-:S04]  /*9d20*/  HFMA2 R3, -RZ, RZ, 0, 0 ;  /* 0x00000000ff037431 */ /* 0x000fc800000001ff */
[----:B------:R-:W-:Y:S05]  /*9d30*/  RET.REL.NODEC R2 `(_ZN7cutlass13device_kernelINS_4gemm6kernel13GemmUniversalIN4cute5tupleIJiiiiEEENS1_10collective13CollectiveMmaINS1_35MainloopSm100TmaUmmaWarpSpecializedILi2ELi2ELi4ENS5_IJNS4_1CILi1EEENSA_ILi2EEESB_EEEEENS5_IJNSA_ILi64EEENSA_ILi128EEESG_EEENS_10tfloat32_tENS5_IJlSB_lEEESI_SJ_NS4_8TiledMMAINS4_8MMA_AtomIJNS4_17SM100_MMA_TF32_SSISI_SI_fLi64ELi128ELNS4_4UMMA5MajorE0ELSO_0ELNSN_7ScaleInE0ELSP_0EEEEEENS4_6LayoutINS5_IJSB_SB_SB_EEENS5_IJNSA_ILi0EEESU_SU_EEEEENS5_IJNS4_10UnderscoreESX_SX_EEEEENS4_23SM90_TMA_LOAD_MULTICASTENS4_14ComposedLayoutINS4_7SwizzleILi3ELi4ELi3EEENS4_18smem_ptr_flag_bitsILi32EEENSS_INS5_IJNSA_ILi8EEENSA_ILi32EEEEEENS5_IJS17_SB_EEEEEEEvNS4_8identityENS4_13SM90_TMA_LOADES1B_vS1C_EENS_8epilogue10collective18CollectiveEpilogueINS1F_23Sm100TmaWarpSpecializedILi4ELi2ELi16ELb1ELb0EEEJSH_NS5_IJNSS_ISF_SB_EENSS_IS17_SB_EEEEESI_SJ_SI_SJ_NS1F_6fusion15FusionCallbacksIS1J_NS1N_17LinearCombinationISI_fSI_fLNS_15FloatRoundStyleE2EEESH_S1M_JEEENS4_5SM1004TMEM4LOAD26SM100_TMEM_LOAD_16dp128b8xES1D_S1B_NS4_17SM75_U32x4_LDSM_NENS4_14SM90_TMA_STOREES1B_NS4_17SM90_U32x4_STSM_NENS4_39AutoVectorizingCopyWithAssumedAlignmentILi128EEEEEEvvEEEEvNT_6ParamsE) ;  /* 0xffffff6002b07950 */ /* 0x000fea0003c3ffff */
        .weak           $__internal_1_$__cuda_sm10x_tcgen05_guardrail_trap_phase_invalid_during_alloc
        .type           $__internal_1_$__cuda_sm10x_tcgen05_guardrail_trap_phase_invalid_during_alloc,@function
        .size           $__internal_1_$__cuda_sm10x_tcgen05_guardrail_trap_phase_invalid_during_alloc,($__internal_2_$__cuda_sm10x_tcgen05_guardrail_trap_unallocated_columns_being_dealloced - $__internal_1_$__cuda_sm10x_tcgen05_guardrail_trap_phase_invalid_during_alloc)
$__internal_1_$__cuda_sm10x_tcgen05_guardrail_trap_phase_invalid_during_alloc:
[----:B------:R-:W-:Y:S05]  /*9d40*/  BPT.TRAP 0x1 ;  /* 0x000000040000795c */ /* 0x000fea0000300000 */
[----:B------:R-:W-:-:S04]  /*9d50*/  MOV R5, 0x0 ;  /* 0x0000000000057802 */ /* 0x000fc80000000f00 */
[----:B------:R-:W-:Y:S05]  /*9d60*/  RET.REL.NODEC R4 `(_ZN7cutlass13device_kernelINS_4gemm6kernel13GemmUniversalIN4cute5tupleIJiiiiEEENS1_10collective13CollectiveMmaINS1_35MainloopSm100TmaUmmaWarpSpecializedILi2ELi2ELi4ENS5_IJNS4_1CILi1EEENSA_ILi2EEESB_EEEEENS5_IJNSA_ILi64EEENSA_ILi128EEESG_EEENS_10tfloat32_tENS5_IJlSB_lEEESI_SJ_NS4_8TiledMMAINS4_8MMA_AtomIJNS4_17SM100_MMA_TF32_SSISI_SI_fLi64ELi128ELNS4_4UMMA5MajorE0ELSO_0ELNSN_7ScaleInE0ELSP_0EEEEEENS4_6LayoutINS5_IJSB_SB_SB_EEENS5_IJNSA_ILi0EEESU_SU_EEEEENS5_IJNS4_10UnderscoreESX_SX_EEEEENS4_23SM90_TMA_LOAD_MULTICASTENS4_14ComposedLayoutINS4_7SwizzleILi3ELi4ELi3EEENS4_18smem_ptr_flag_bitsILi32EEENSS_INS5_IJNSA_ILi8EEENSA_ILi32EEEEEENS5_IJS17_SB_EEEEEEEvNS4_8identityENS4_13SM90_TMA_LOADES1B_vS1C_EENS_8epilogue10collective18CollectiveEpilogueINS1F_23Sm100TmaWarpSpecializedILi4ELi2ELi16ELb1ELb0EEEJSH_NS5_IJNSS_ISF_SB_EENSS_IS17_SB_EEEEESI_SJ_SI_SJ_NS1F_6fusion15FusionCallbacksIS1J_NS1N_17LinearCombinationISI_fSI_fLNS_15FloatRoundStyleE2EEESH_S1M_JEEENS4_5SM1004TMEM4LOAD26SM100_TMEM_LOAD_16dp128b8xES1D_S1B_NS4_17SM75_U32x4_LDSM_NENS4_14SM90_TMA_STOREES1B_NS4_17SM90_U32x4_STSM_NENS4_39AutoVectorizingCopyWithAssumedAlignmentILi128EEEEEEvvEEEEvNT_6ParamsE) ;  /* 0xffffff6004a47950 */ /* 0x000fea0003c3ffff */
        .weak           $__internal_2_$__cuda_sm10x_tcgen05_guardrail_trap_unallocated_columns_being_dealloced
        .type           $__internal_2_$__cuda_sm10x_tcgen05_guardrail_trap_unallocated_columns_being_dealloced,@function
        .size           $__internal_2_$__cuda_sm10x_tcgen05_guardrail_trap_unallocated_columns_being_dealloced,(.L_x_181 - $__internal_2_$__cuda_sm10x_tcgen05_guardrail_trap_unallocated_columns_being_dealloced)
$__internal_2_$__cuda_sm10x_tcgen05_guardrail_trap_unallocated_columns_being_dealloced:
[----:B------:R-:W-:Y:S05]  /*9d70*/  BPT.TRAP 0x1 ;  /* 0x000000040000795c */ /* 0x000fea0000300000 */
[----:B------:R-:W-:-:S04]  /*9d80*/  HFMA2 R3, -RZ, RZ, 0, 0 ;  /* 0x00000000ff037431 */ /* 0x000fc800000001ff */
[----:B------:R-:W-:Y:S05]  /*9d90*/  RET.REL.NODEC R2 `(_ZN7cutlass13device_kernelINS_4gemm6kernel13GemmUniversalIN4cute5tupleIJiiiiEEENS1_10collective13CollectiveMmaINS1_35MainloopSm100TmaUmmaWarpSpecializedILi2ELi2ELi4ENS5_IJNS4_1CILi1EEENSA_ILi2EEESB_EEEEENS5_IJNSA_ILi64EEENSA_ILi128EEESG_EEENS_10tfloat32_tENS5_IJlSB_lEEESI_SJ_NS4_8TiledMMAINS4_8MMA_AtomIJNS4_17SM100_MMA_TF32_SSISI_SI_fLi64ELi128ELNS4_4UMMA5MajorE0ELSO_0ELNSN_7ScaleInE0ELSP_0EEEEEENS4_6LayoutINS5_IJSB_SB_SB_EEENS5_IJNSA_ILi0EEESU_SU_EEEEENS5_IJNS4_10UnderscoreESX_SX_EEEEENS4_23SM90_TMA_LOAD_MULTICASTENS4_14ComposedLayoutINS4_7SwizzleILi3ELi4ELi3EEENS4_18smem_ptr_flag_bitsILi32EEENSS_INS5_IJNSA_ILi8EEENSA_ILi32EEEEEENS5_IJS17_SB_EEEEEEEvNS4_8identityENS4_13SM90_TMA_LOADES1B_vS1C_EENS_8epilogue10collective18CollectiveEpilogueINS1F_23Sm100TmaWarpSpecializedILi4ELi2ELi16ELb1ELb0EEEJSH_NS5_IJNSS_ISF_SB_EENSS_IS17_SB_EEEEESI_SJ_SI_SJ_NS1F_6fusion15FusionCallbacksIS1J_NS1N_17LinearCombinationISI_fSI_fLNS_15FloatRoundStyleE2EEESH_S1M_JEEENS4_5SM1004TMEM4LOAD26SM100_TMEM_LOAD_16dp128b8xES1D_S1B_NS4_17SM75_U32x4_LDSM_NENS4_14SM90_TMA_STOREES1B_NS4_17SM90_U32x4_STSM_NENS4_39AutoVectorizingCopyWithAssumedAlignmentILi128EEEEEEvvEEEEvNT_6ParamsE) ;  /* 0xffffff6002987950 */ /* 0x000fea0003c3ffff */
.L_x_180:
[----:B------:R-:W-:-:S00]  /*9da0*/  BRA `(.L_x_180) ;  /* 0xfffffffc00fc7947 */ /* 0x000fc0000383ffff */
[----:B------:R-:W-:-:S00]  /*9db0*/  NOP ;  /* 0x0000000000007918 */ /* 0x000fc00000000000 */
        /* <DEDUP_REMOVED lines=12> */
.L_x_181:


//--------------------- .nv.global.init           --------------------------
	.section	.nv.global.init,"aw",@progbits
.nv.global.init:
	.type		$str$27,@object
	.size		$str$27,($str$28 - $str$27)
$str$27:
        /*0000*/ 	.byte	0x28, 0x61, 0x64, 0x64, 0x72, 0x65, 0x73, 0x73, 0x20, 0x26, 0x20, 0x6d, 0x61, 0x73, 0x6b, 0x29
        /*0010*/ 	.byte	0x20, 0x3d, 0x3d, 0x20, 0x30, 0x00
	.type		$str$28,@object
	.size		$str$28,($str$26 - $str$28)
$str$28:
        /*0016*/ 	.byte	0x2f, 0x74, 0x6d, 0x70, 0x2f, 0x63, 0x75, 0x74, 0x6c, 0x61, 0x73, 0x73, 0x5f, 0x73, 0x77, 0x65
        /*0026*/ 	.byte	0x65, 0x70, 0x5f, 0x73, 0x72, 0x63, 0x2f, 0x69, 0x6e, 0x63, 0x6c, 0x75, 0x64, 0x65, 0x2f, 0x63
        /*0036*/ 	.byte	0x75, 0x74, 0x65, 0x2f, 0x70, 0x6f, 0x69, 0x6e, 0x74, 0x65, 0x72, 0x5f, 0x66, 0x6c, 0x61, 0x67
        /*0046*/ 	.byte	0x67, 0x65, 0x64, 0x2e, 0x68, 0x70, 0x70, 0x00
	.type		$str$26,@object
	.size		$str$26,($str$25 - $str$26)
$str$26:
        /*004e*/ 	.byte	0x2f, 0x74, 0x6d, 0x70, 0x2f, 0x63, 0x75, 0x74, 0x6c, 0x61, 0x73, 0x73, 0x5f, 0x73, 0x77, 0x65
        /*005e*/ 	.byte	0x65, 0x70, 0x5f, 0x73, 0x72, 0x63, 0x2f, 0x69, 0x6e, 0x63, 0x6c, 0x75, 0x64, 0x65, 0x2f, 0x63
        /*006e*/ 	.byte	0x75, 0x74, 0x65, 0x2f, 0x61, 0x74, 0x6f, 0x6d, 0x2f, 0x63, 0x6f, 0x70, 0x79, 0x5f, 0x74, 0x72
        /*007e*/ 	.byte	0x61, 0x69, 0x74, 0x73, 0x5f, 0x73, 0x6d, 0x31, 0x30, 0x30, 0x2e, 0x68, 0x70, 0x70, 0x00
	.type		$str$25,@object
	.size		$str$25,(__unnamed_1 - $str$25)
$str$25:
        /*008d*/ 	.byte	0x28, 0x28, 0x75, 0x69, 0x6e, 0x74, 0x33, 0x32, 0x5f, 0x74, 0x28, 0x74, 0x68, 0x72, 0x65, 0x61
        /*009d*/ 	.byte	0x64, 0x49, 0x64, 0x78, 0x2e, 0x78, 0x29, 0x20, 0x2f, 0x20, 0x33, 0x32, 0x29, 0x20, 0x25, 0x20
        /*00ad*/ 	.byte	0x34, 0x29, 0x20, 0x3d, 0x3d, 0x20, 0x28, 0x28, 0x28, 0x74, 0x6d, 0x65, 0x6d, 0x5f, 0x61, 0x64
        /*00bd*/ 	.byte	0x64, 0x72, 0x20, 0x3e, 0x3e, 0x20, 0x31, 0x36, 0x29, 0x20, 0x2f, 0x20, 0x33, 0x32, 0x29, 0x20
        /*00cd*/ 	.byte	0x25, 0x20, 0x34, 0x29, 0x00
	.type		__unnamed_1,@object
	.size		__unnamed_1,(__unnamed_2 - __unnamed_1)
__unnamed_1:
        /*00d2*/ 	.byte	0x61, 0x75, 0x74, 0x6f, 0x20, 0x63, 0x75, 0x74, 0x65, 0x3a, 0x3a, 0x61, 0x73, 0x5f, 0x70, 0x6f
        /* <DEDUP_REMOVED lines=24> */
        /*0262*/ 	.byte	0x30, 0x34, 0x38, 0x3e, 0x3e, 0x3e, 0x3e, 0x5d, 0x00
	.type		__unnamed_2,@object
	.size		__unnamed_2,(.L_2 - __unnamed_2)
__unnamed_2:
        /* <DEDUP_REMOVED lines=45> */
        /*053b*/ 	.byte	0x3e, 0x3e, 0x3e, 0x5d, 0x00
.L_2:


//--------------------- .nv.shared._ZN7cutlass13device_kernelINS_4gemm6kernel13GemmUniversalIN4cute5tupleIJiiiiEEENS1_10collective13CollectiveMmaINS1_35MainloopSm100TmaUmmaWarpSpecializedILi2ELi2ELi4ENS5_IJNS4_1CILi1EEENSA_ILi2EEESB_EEEEENS5_IJNSA_ILi64EEENSA_ILi128EEESG_EEENS_10tfloat32_tENS5_IJlSB_lEEESI_SJ_NS4_8TiledMMAINS4_8MMA_AtomIJNS4_17SM100_MMA_TF32_SSISI_SI_fLi64ELi128ELNS4_4UMMA5MajorE0ELSO_0ELNSN_7ScaleInE0ELSP_0EEEEEENS4_6LayoutINS5_IJSB_SB_SB_EEENS5_IJNSA_ILi0EEESU_SU_EEEEENS5_IJNS4_10UnderscoreESX_SX_EEEEENS4_23SM90_TMA_LOAD_MULTICASTENS4_14ComposedLayoutINS4_7SwizzleILi3ELi4ELi3EEENS4_18smem_ptr_flag_bitsILi32EEENSS_INS5_IJNSA_ILi8EEENSA_ILi32EEEEEENS5_IJS17_SB_EEEEEEEvNS4_8identityENS4_13SM90_TMA_LOADES1B_vS1C_EENS_8epilogue10collective18CollectiveEpilogueINS1F_23Sm100TmaWarpSpecializedILi4ELi2ELi16ELb1ELb0EEEJSH_NS5_IJNSS_ISF_SB_EENSS_IS17_SB_EEEEESI_SJ_SI_SJ_NS1F_6fusion15FusionCallbacksIS1J_NS1N_17LinearCombinationISI_fSI_fLNS_15FloatRoundStyleE2EEESH_S1M_JEEENS4_5SM1004TMEM4LOAD26SM100_TMEM_LOAD_16dp128b8xES1D_S1B_NS4_17SM75_U32x4_LDSM_NENS4_14SM90_TMA_STOREES1B_NS4_17SM90_U32x4_STSM_NENS4_39AutoVectorizingCopyWithAssumedAlignmentILi128EEEEEEvvEEEEvNT_6ParamsE --------------------------
	.section	.nv.shared._ZN7cutlass13device_kernelINS_4gemm6kernel13GemmUniversalIN4cute5tupleIJiiiiEEENS1_10collective13CollectiveMmaINS1_35MainloopSm100TmaUmmaWarpSpecializedILi2ELi2ELi4ENS5_IJNS4_1CILi1EEENSA_ILi2EEESB_EEEEENS5_IJNSA_ILi64EEENSA_ILi128EEESG_EEENS_10tfloat32_tENS5_IJlSB_lEEESI_SJ_NS4_8TiledMMAINS4_8MMA_AtomIJNS4_17SM100_MMA_TF32_SSISI_SI_fLi64ELi128ELNS4_4UMMA5MajorE0ELSO_0ELNSN_7ScaleInE0ELSP_0EEEEEENS4_6LayoutINS5_IJSB_SB_SB_EEENS5_IJNSA_ILi0EEESU_SU_EEEEENS5_IJNS4_10UnderscoreESX_SX_EEEEENS4_23SM90_TMA_LOAD_MULTICASTENS4_14ComposedLayoutINS4_7SwizzleILi3ELi4ELi3EEENS4_18smem_ptr_flag_bitsILi32EEENSS_INS5_IJNSA_ILi8EEENSA_ILi32EEEEEENS5_IJS17_SB_EEEEEEEvNS4_8identityENS4_13SM90_TMA_LOADES1B_vS1C_EENS_8epilogue10collective18CollectiveEpilogueINS1F_23Sm100TmaWarpSpecializedILi4ELi2ELi16ELb1ELb0EEEJSH_NS5_IJNSS_ISF_SB_EENSS_IS17_SB_EEEEESI_SJ_SI_SJ_NS1F_6fusion15FusionCallbacksIS1J_NS1N_17LinearCombinationISI_fSI_fLNS_15FloatRoundStyleE2EEESH_S1M_JEEENS4_5SM1004TMEM4LOAD26SM100_TMEM_LOAD_16dp128b8xES1D_S1B_NS4_17SM75_U32x4_LDSM_NENS4_14SM90_TMA_STOREES1B_NS4_17SM90_U32x4_STSM_NENS4_39AutoVectorizingCopyWithAssumedAlignmentILi128EEEEEEvvEEEEvNT_6ParamsE,"aw",@nobits
	.sectionflags	@""
	.align	16
	.zero		1024


//--------------------- .nv.shared.reserved.0     --------------------------
	.section	.nv.shared.reserved.0,"aw",@nobits
	.weak		__nv_reservedSMEM_offset_0_alias
	.size		__nv_reservedSMEM_offset_0_alias, 0, 64
	.other		__nv_reservedSMEM_offset_0_alias,@"STO_CUDA_RESERVED_SHARED STV_DEFAULT"
__nv_reservedSMEM_offset_0_alias:
	.zero		0
.nv.shared.reserved.0:
	.zero		64
	.weak		__nv_reservedSMEM_tcgen05_partition
	.type		__nv_reservedSMEM_tcgen05_partition,@object
	.size		__nv_reservedSMEM_tcgen05_partition,(.L_0 - __nv_reservedSMEM_tcgen05_partition)
__nv_reservedSMEM_tcgen05_partition:
	.zero		32
.L_0:


//--------------------- .nv.global                --------------------------
	.section	.nv.global,"aw",@nobits
.nv.global:
	.type		_ZN39_INTERNAL_5f7b7c28_4_k_cu_6aee835d_92504cute1_E,@object
	.size		_ZN39_INTERNAL_5f7b7c28_4_k_cu_6aee835d_92504cute1_E,(_ZN39_INTERNAL_5f7b7c28_4_k_cu_6aee835d_92504cuda3std3__45__cpo6cbeginE - _ZN39_INTERNAL_5f7b7c28_4_k_cu_6aee835d_92504cute1_E)
_ZN39_INTERNAL_5f7b7c28_4_k_cu_6aee835d_92504cute1_E:
	.zero		1
	.type		_ZN39_INTERNAL_5f7b7c28_4_k_cu_6aee835d_92504cuda3std3__45__cpo6cbeginE,@object
	.size		_ZN39_INTERNAL_5f7b7c28_4_k_cu_6aee835d_92504cuda3std3__45__cpo6cbeginE,(_ZN39_INTERNAL_5f7b7c28_4_k_cu_6aee835d_92504cuda3std3__48in_placeE - _ZN39_INTERNAL_5f7b7c28_4_k_cu_6aee835d_92504cuda3std3__45__cpo6cbeginE)
_ZN39_INTERNAL_5f7b7c28_4_k_cu_6aee835d_92504cuda3std3__45__cpo6cbeginE:
	.zero		1
	.type		_ZN39_INTERNAL_5f7b7c28_4_k_cu_6aee835d_92504cuda3std3__48in_placeE,@object
	.size		_ZN39_INTERNAL_5f7b7c28_4_k_cu_6aee835d_92504cuda3std3__48in_placeE,(_ZN39_INTERNAL_5f7b7c28_4_k_cu_6aee835d_92504cuda3std6ranges3__45__cpo9iter_moveE - _ZN39_INTERNAL_5f7b7c28_4_k_cu_6aee835d_92504cuda3std3__48in_placeE)
_ZN39_INTERNAL_5f7b7c28_4_k_cu_6aee835d_92504cuda3std3__48in_placeE:
	.zero		1
	.type		_ZN39_INTERNAL_5f7b7c28_4_k_cu_6aee835d_92504cuda3std6ranges3__45__cpo9iter_moveE,@object
	.size		_ZN39_INTERNAL_5f7b7c28_4_k_cu_6aee835d_92504cuda3std6ranges3__45__cpo9iter_moveE,(_ZN39_INTERNAL_5f7b7c28_4_k_cu_6aee835d_92504cuda3std3__45__cpo5beginE - _ZN39_INTERNAL_5f7b7c28_4_k_cu_6aee835d_92504cuda3std6ranges3__45__cpo9iter_moveE)
_ZN39_INTERNAL_5f7b7c28_4_k_cu_6aee835d_92504cuda3std6ranges3__45__cpo9iter_moveE:
	.zero		1
	.type		_ZN39_INTERNAL_5f7b7c28_4_k_cu_6aee835d_92504cuda3std3__45__cpo5beginE,@object
	.size		_ZN39_INTERNAL_5f7b7c28_4_k_cu_6aee835d_92504cuda3std3__45__cpo5beginE,(_ZN39_INTERNAL_5f7b7c28_4_k_cu_6aee835d_92504cuda3std3__441_GLOBAL__N__5f7b7c28_4_k_cu_6aee835d_92506ignoreE - _ZN39_INTERNAL_5f7b7c28_4_k_cu_6aee835d_92504cuda3std3__45__cpo5beginE)
_ZN39_INTERNAL_5f7b7c28_4_k_cu_6aee835d_92504cuda3std3__45__cpo5beginE:
	.zero		1
	.type		_ZN39_INTERNAL_5f7b7c28_4_k_cu_6aee835d_92504cuda3std3__441_GLOBAL__N__5f7b7c28_4_k_cu_6aee835d_92506ignoreE,@object
	.size		_ZN39_INTERNAL_5f7b7c28_4_k_cu_6aee835d_92504cuda3std3__441_GLOBAL__N__5f7b7c28_4_k_cu_6aee835d_92506ignoreE,(_ZN39_INTERNAL_5f7b7c28_4_k_cu_6aee835d_92504cute7productE - _ZN39_INTERNAL_5f7b7c28_4_k_cu_6aee835d_92504cuda3std3__441_GLOBAL__N__5f7b7c28_4_k_cu_6aee835d_92506ignoreE)
_ZN39_INTERNAL_5f7b7c28_4_k_cu_6aee835d_92504cuda3std3__441_GLOBAL__N__5f7b7c28_4_k_cu_6aee835d_92506ignoreE:
	.zero		1
	.type		_ZN39_INTERNAL_5f7b7c28_4_k_cu_6aee835d_92504cute7productE,@object
	.size		_ZN39_INTERNAL_5f7b7c28_4_k_cu_6aee835d_92504cute7productE,(_ZN39_INTERNAL_5f7b7c28_4_k_cu_6aee835d_92504cuda3std3__45__cpo3endE - _ZN39_INTERNAL_5f7b7c28_4_k_cu_6aee835d_92504cute7productE)
_ZN39_INTERNAL_5f7b7c28_4_k_cu_6aee835d_92504cute7productE:
	.zero		1
	.type		_ZN39_INTERNAL_5f7b7c28_4_k_cu_6aee835d_92504cuda3std3__45__cpo3endE,@object
	.size		_ZN39_INTERNAL_5f7b7c28_4_k_cu_6aee835d_92504cuda3std3__45__cpo3endE,(_ZN39_INTERNAL_5f7b7c28_4_k_cu_6aee835d_92504cuda3std3__419piecewise_constructE - _ZN39_INTERNAL_5f7b7c28_4_k_cu_6aee835d_92504cuda3std3__45__cpo3endE)
_ZN39_INTERNAL_5f7b7c28_4_k_cu_6aee835d_92504cuda3std3__45__cpo3endE:
	.zero		1
	.type		_ZN39_INTERNAL_5f7b7c28_4_k_cu_6aee835d_92504cuda3std3__419piecewise_constructE,@object
	.size		_ZN39_INTERNAL_5f7b7c28_4_k_cu_6aee835d_92504cuda3std3__419piecewise_constructE,(_ZN39_INTERNAL_5f7b7c28_4_k_cu_6aee835d_92504cuda3std3__45__cpo4cendE - _ZN39_INTERNAL_5f7b7c28_4_k_cu_6aee835d_92504cuda3std3__419piecewise_constructE)
_ZN39_INTERNAL_5f7b7c28_4_k_cu_6aee835d_92504cuda3std3__419piecewise_constructE:
	.zero		1
	.type		_ZN39_INTERNAL_5f7b7c28_4_k_cu_6aee835d_92504cuda3std3__45__cpo4cendE,@object
	.size		_ZN39_INTERNAL_5f7b7c28_4_k_cu_6aee835d_92504cuda3std3__45__cpo4cendE,(_ZN39_INTERNAL_5f7b7c28_4_k_cu_6aee835d_92504cuda3std6ranges3__45__cpo4swapE - _ZN39_INTERNAL_5f7b7c28_4_k_cu_6aee835d_92504cuda3std3__45__cpo4cendE)
_ZN39_INTERNAL_5f7b7c28_4_k_cu_6aee835d_92504cuda3std3__45__cpo4cendE:
	.zero		1
	.type		_ZN39_INTERNAL_5f7b7c28_4_k_cu_6aee835d_92504cuda3std6ranges3__45__cpo4swapE,@object
	.size		_ZN39_INTERNAL_5f7b7c28_4_k_cu_6aee835d_92504cuda3std6ranges3__45__cpo4swapE,(.L_10 - _ZN39_INTERNAL_5f7b7c28_4_k_cu_6aee835d_92504cuda3std6ranges3__45__cpo4swapE)
_ZN39_INTERNAL_5f7b7c28_4_k_cu_6aee835d_92504cuda3std6ranges3__45__cpo4swapE:
	.zero		1
.L_10:


//--------------------- .nv.constant0._ZN7cutlass13device_kernelINS_4gemm6kernel13GemmUniversalIN4cute5tupleIJiiiiEEENS1_10collective13CollectiveMmaINS1_35MainloopSm100TmaUmmaWarpSpecializedILi2ELi2ELi4ENS5_IJNS4_1CILi1EEENSA_ILi2EEESB_EEEEENS5_IJNSA_ILi64EEENSA_ILi128EEESG_EEENS_10tfloat32_tENS5_IJlSB_lEEESI_SJ_NS4_8TiledMMAINS4_8MMA_AtomIJNS4_17SM100_MMA_TF32_SSISI_SI_fLi64ELi128ELNS4_4UMMA5MajorE0ELSO_0ELNSN_7ScaleInE0ELSP_0EEEEEENS4_6LayoutINS5_IJSB_SB_SB_EEENS5_IJNSA_ILi0EEESU_SU_EEEEENS5_IJNS4_10UnderscoreESX_SX_EEEEENS4_23SM90_TMA_LOAD_MULTICASTENS4_14ComposedLayoutINS4_7SwizzleILi3ELi4ELi3EEENS4_18smem_ptr_flag_bitsILi32EEENSS_INS5_IJNSA_ILi8EEENSA_ILi32EEEEEENS5_IJS17_SB_EEEEEEEvNS4_8identityENS4_13SM90_TMA_LOADES1B_vS1C_EENS_8epilogue10collective18CollectiveEpilogueINS1F_23Sm100TmaWarpSpecializedILi4ELi2ELi16ELb1ELb0EEEJSH_NS5_IJNSS_ISF_SB_EENSS_IS17_SB_EEEEESI_SJ_SI_SJ_NS1F_6fusion15FusionCallbacksIS1J_NS1N_17LinearCombinationISI_fSI_fLNS_15FloatRoundStyleE2EEESH_S1M_JEEENS4_5SM1004TMEM4LOAD26SM100_TMEM_LOAD_16dp128b8xES1D_S1B_NS4_17SM75_U32x4_LDSM_NENS4_14SM90_TMA_STOREES1B_NS4_17SM90_U32x4_STSM_NENS4_39AutoVectorizingCopyWithAssumedAlignmentILi128EEEEEEvvEEEEvNT_6ParamsE --------------------------
	.section	.nv.constant0._ZN7cutlass13device_kernelINS_4gemm6kernel13GemmUniversalIN4cute5tupleIJiiiiEEENS1_10collective13CollectiveMmaINS1_35MainloopSm100TmaUmmaWarpSpecializedILi2ELi2ELi4ENS5_IJNS4_1CILi1EEENSA_ILi2EEESB_EEEEENS5_IJNSA_ILi64EEENSA_ILi128EEESG_EEENS_10tfloat32_tENS5_IJlSB_lEEESI_SJ_NS4_8TiledMMAINS4_8MMA_AtomIJNS4_17SM100_MMA_TF32_SSISI_SI_fLi64ELi128ELNS4_4UMMA5MajorE0ELSO_0ELNSN_7ScaleInE0ELSP_0EEEEEENS4_6LayoutINS5_IJSB_SB_SB_EEENS5_IJNSA_ILi0EEESU_SU_EEEEENS5_IJNS4_10UnderscoreESX_SX_EEEEENS4_23SM90_TMA_LOAD_MULTICASTENS4_14ComposedLayoutINS4_7SwizzleILi3ELi4ELi3EEENS4_18smem_ptr_flag_bitsILi32EEENSS_INS5_IJNSA_ILi8EEENSA_ILi32EEEEEENS5_IJS17_SB_EEEEEEEvNS4_8identityENS4_13SM90_TMA_LOADES1B_vS1C_EENS_8epilogue10collective18CollectiveEpilogueINS1F_23Sm100TmaWarpSpecializedILi4ELi2ELi16ELb1ELb0EEEJSH_NS5_IJNSS_ISF_SB_EENSS_IS17_SB_EEEEESI_SJ_SI_SJ_NS1F_6fusion15FusionCallbacksIS1J_NS1N_17LinearCombinationISI_fSI_fLNS_15FloatRoundStyleE2EEESH_S1M_JEEENS4_5SM1004TMEM4LOAD26SM100_TMEM_LOAD_16dp128b8xES1D_S1B_NS4_17SM75_U32x4_LDSM_NENS4_14SM90_TMA_STOREES1B_NS4_17SM90_U32x4_STSM_NENS4_39AutoVectorizingCopyWithAssumedAlignmentILi128EEEEEEvvEEEEvNT_6ParamsE,"a",@progbits
	.sectionflags	@""
	.align	4
.nv.constant0._ZN7cutlass13device_kernelINS_4gemm6kernel13GemmUniversalIN4cute5tupleIJiiiiEEENS1_10collective13CollectiveMmaINS1_35MainloopSm100TmaUmmaWarpSpecializedILi2ELi2ELi4ENS5_IJNS4_1CILi1EEENSA_ILi2EEESB_EEEEENS5_IJNSA_ILi64EEENSA_ILi128EEESG_EEENS_10tfloat32_tENS5_IJlSB_lEEESI_SJ_NS4_8TiledMMAINS4_8MMA_AtomIJNS4_17SM100_MMA_TF32_SSISI_SI_fLi64ELi128ELNS4_4UMMA5MajorE0ELSO_0ELNSN_7ScaleInE0ELSP_0EEEEEENS4_6LayoutINS5_IJSB_SB_SB_EEENS5_IJNSA_ILi0EEESU_SU_EEEEENS5_IJNS4_10UnderscoreESX_SX_EEEEENS4_23SM90_TMA_LOAD_MULTICASTENS4_14ComposedLayoutINS4_7SwizzleILi3ELi4ELi3EEENS4_18smem_ptr_flag_bitsILi32EEENSS_INS5_IJNSA_ILi8EEENSA_ILi32EEEEEENS5_IJS17_SB_EEEEEEEvNS4_8identityENS4_13SM90_TMA_LOADES1B_vS1C_EENS_8epilogue10collective18CollectiveEpilogueINS1F_23Sm100TmaWarpSpecializedILi4ELi2ELi16ELb1ELb0EEEJSH_NS5_IJNSS_ISF_SB_EENSS_IS17_SB_EEEEESI_SJ_SI_SJ_NS1F_6fusion15FusionCallbacksIS1J_NS1N_17LinearCombinationISI_fSI_fLNS_15FloatRoundStyleE2EEESH_S1M_JEEENS4_5SM1004TMEM4LOAD26SM100_TMEM_LOAD_16dp128b8xES1D_S1B_NS4_17SM75_U32x4_LDSM_NENS4_14SM90_TMA_STOREES1B_NS4_17SM90_U32x4_STSM_NENS4_39AutoVectorizingCopyWithAssumedAlignmentILi128EEEEEEvvEEEEvNT_6ParamsE:
	.zero		2944


//--------------------- SYMBOLS --------------------------

	.type		.nv.reservedSmem.offset0,@object
	.size		.nv.reservedSmem.offset0,0x4
	.type		.nv.reservedSmem.cap,@object
	.size		.nv.reservedSmem.cap,0x4
	.type		__assertfail,@function
